def gluon_wgmma(
    a_ptr,
    b_ptr,
    c_ptr,
    M,
    N,
    K,
    stride_am,
    stride_bk,
    stride_cm,
    BLOCK_M: gl.constexpr,
    BLOCK_N: gl.constexpr,
    BLOCK_K: gl.constexpr,
    DTYPE: gl.constexpr,
    A_LAYOUT: gl.constexpr,
    B_LAYOUT: gl.constexpr,
    C_LAYOUT: gl.constexpr,
    B_SHAPE: gl.constexpr,
    TRANS_B: gl.constexpr,
    NUM_BUFFERS: gl.constexpr,
    NUM_WARPS: gl.constexpr,
):
    a_desc = tma.make_tensor_descriptor(
        a_ptr, [M, K], [stride_am, 1], [BLOCK_M, BLOCK_K], A_LAYOUT
    )
    b_desc = tma.make_tensor_descriptor(
        b_ptr,
        [N, K] if TRANS_B else [K, N],
        [stride_bk, 1],
        B_SHAPE,
        B_LAYOUT,
    )
    c_desc = tma.make_tensor_descriptor(
        c_ptr, [M, N], [stride_cm, 1], [BLOCK_M, BLOCK_N], C_LAYOUT
    )

    a_bufs = gl.allocate_shared_memory(
        DTYPE, [NUM_BUFFERS, BLOCK_M, BLOCK_K], A_LAYOUT
    )
    b_bufs = gl.allocate_shared_memory(DTYPE, [NUM_BUFFERS] + B_SHAPE, B_LAYOUT)

    pid_m = gl.program_id(0)
    pid_n = gl.program_id(1)
    off_m = pid_m * BLOCK_M
    off_n = pid_n * BLOCK_N

    mma_layout: gl.constexpr = pick_wgmma_layout(DTYPE, BLOCK_M, BLOCK_N, NUM_WARPS)
    acc = warpgroup_mma_init(
        gl.zeros((BLOCK_M, BLOCK_N), dtype=gl.float32, layout=mma_layout)
    )

    bars = gl.allocate_shared_memory(
        gl.int64, [NUM_BUFFERS, 1], mbarrier.MBarrierLayout()
    )
    for i in gl.static_range(NUM_BUFFERS):
        mbarrier.init(bars.index(i), count=1)
    idx = 0
    phase = 0

    for k in range(0, K, BLOCK_K):
        a = a_bufs.index(idx)
        b = b_bufs.index(idx)
        bar = bars.index(idx)
        mbarrier.expect(bar, a_desc.block_type.nbytes + b_desc.block_type.nbytes)
        tma.async_copy_global_to_shared(a_desc, [off_m, k], bar, a)
        tma.async_copy_global_to_shared(
            b_desc, [off_n, k] if TRANS_B else [k, off_n], bar, b
        )
        mbarrier.wait(bar, phase=phase)

        if TRANS_B:
            b = b.permute((1, 0))
        acc = warpgroup_mma_wait(num_outstanding=0, deps=(acc,))
        acc = warpgroup_mma(a, b, acc, is_async=True)

        idx += 1
        if idx == NUM_BUFFERS:
            idx = 0
            phase ^= 1

    acc = warpgroup_mma_wait(num_outstanding=0, deps=(acc,))
    for i in gl.static_range(NUM_BUFFERS):
        mbarrier.invalidate(bars.index(i))

    c_smem = gl.allocate_shared_memory(DTYPE, [BLOCK_M, BLOCK_N], C_LAYOUT)
    c_smem.store(acc.to(DTYPE))
    fence_async_shared()
    tma.async_copy_shared_to_global(c_desc, [off_m, off_n], c_smem)
    tma.store_wait(pendings=0)

# config = {"BLOCK_K": 128, "BLOCK_M": 128, "BLOCK_N": 256, "arch": "sm_90", "dtype": "fp16", "num_buffers": 2, "num_warps": 8, "trans_b": 1}
# arch = sm_90


// ===== COMPILED SASS (sm_90a) =====

	.target	sm_90a

	.elftype	@"ET_EXEC"


//--------------------- .note.nv.tkinfo           --------------------------
	.section	.note.nv.tkinfo,"",@"SHT_NOTE"
	.sectionflags	@"SHF_NOTE_NV_TKINFO"
	.tkinfo
        /*0018*/ 	.word	0x00000002
        /*0030*/ 	.string	""
        /*0030*/ 	.string	"ptxas"
        /*0030*/ 	.string	"Cuda compilation tools, release 13.0, V13.0.88"
        /*0030*/ 	.string	"Build cuda_13.0.r13.0/compiler.36424714_0"
        /*0030*/ 	.string	"-v  -suppress-debug-info  -lineinfo  -arch sm_90a "



//--------------------- .note.nv.cuinfo           --------------------------
	.section	.note.nv.cuinfo,"",@"SHT_NOTE"
	.sectionflags	@"SHF_NOTE_NV_CUINFO"
        /*0018*/ 	.short	0x0002
        /*001a*/ 	.short	0x005a
        /*001c*/ 	.short	0x0082
	.zero		2


//--------------------- .nv.info                  --------------------------
	.section	.nv.info,"",@"SHT_CUDA_INFO"
	.align	4


	//----- nvinfo : EIATTR_REGCOUNT
	.align		4
        /*0000*/ 	.byte	0x04, 0x2f
        /*0002*/ 	.short	(.L_1 - .L_0)
	.align		4
.L_0:
        /*0004*/ 	.word	index@(gluon_wgmma)
        /*0008*/ 	.word	0x0000009a


	//----- nvinfo : EIATTR_FRAME_SIZE
	.align		4
.L_1:
        /*000c*/ 	.byte	0x04, 0x11
        /*000e*/ 	.short	(.L_3 - .L_2)
	.align		4
.L_2:
        /*0010*/ 	.word	index@(gluon_wgmma)
        /*0014*/ 	.word	0x00000000


	//----- nvinfo : EIATTR_MIN_STACK_SIZE
	.align		4
.L_3:
        /*0018*/ 	.byte	0x04, 0x12
        /*001a*/ 	.short	(.L_5 - .L_4)
	.align		4
.L_4:
        /*001c*/ 	.word	index@(gluon_wgmma)
        /*0020*/ 	.word	0x00000000
.L_5:


//--------------------- .nv.compat                --------------------------
	.section	.nv.compat,"",@"SHT_CUDA_COMPAT_INFO"
	.align	4
        /*0000*/ 	.byte	0x02, 0x09, 0x01, 0x00, 0x02, 0x02, 0x04, 0x00, 0x02, 0x05, 0x05, 0x00, 0x03, 0x07, 0x01, 0x01
        /*0010*/ 	.byte	0x02, 0x03, 0x03, 0x00, 0x02, 0x06, 0x01, 0x00, 0x04, 0x0b, 0x08, 0x00, 0x00, 0x00, 0x00, 0x00
        /*0020*/ 	.byte	0x00, 0x00, 0x00, 0x00


//--------------------- .nv.info.gluon_wgmma      --------------------------
	.section	.nv.info.gluon_wgmma,"",@"SHT_CUDA_INFO"
	.sectionflags	@""
	.align	4


	//----- nvinfo : EIATTR_CUDA_API_VERSION
	.align		4
        /*0000*/ 	.byte	0x04, 0x37
        /*0002*/ 	.short	(.L_7 - .L_6)
.L_6:
        /*0004*/ 	.word	0x00000082


	//----- nvinfo : EIATTR_KPARAM_INFO
	.align		4
.L_7:
        /*0008*/ 	.byte	0x04, 0x17
        /*000a*/ 	.short	(.L_9 - .L_8)
.L_8:
        /*000c*/ 	.word	0x00000000
        /*0010*/ 	.short	0x000a
        /*0012*/ 	.short	0x0048
        /*0014*/ 	.byte	0x00, 0xf4, 0x21, 0x00


	//----- nvinfo : EIATTR_KPARAM_INFO
	.align		4
.L_9:
        /*0018*/ 	.byte	0x04, 0x17
        /*001a*/ 	.short	(.L_11 - .L_10)
.L_10:
        /*001c*/ 	.word	0x00000000
        /*0020*/ 	.short	0x0009
        /*0022*/ 	.short	0x0040
        /*0024*/ 	.byte	0x00, 0xf4, 0x21, 0x00


	//----- nvinfo : EIATTR_KPARAM_INFO
	.align		4
.L_11:
        /*0028*/ 	.byte	0x04, 0x17
        /*002a*/ 	.short	(.L_13 - .L_12)
.L_12:
        /*002c*/ 	.word	0x00000000
        /*0030*/ 	.short	0x0008
        /*0032*/ 	.short	0x0038
        /*0034*/ 	.byte	0x00, 0xf0, 0x21, 0x00


	//----- nvinfo : EIATTR_KPARAM_INFO
	.align		4
.L_13:
        /*0038*/ 	.byte	0x04, 0x17
        /*003a*/ 	.short	(.L_15 - .L_14)
.L_14:
        /*003c*/ 	.word	0x00000000
        /*0040*/ 	.short	0x0007
        /*0042*/ 	.short	0x0030
        /*0044*/ 	.byte	0x00, 0xf0, 0x21, 0x00


	//----- nvinfo : EIATTR_KPARAM_INFO
	.align		4
.L_15:
        /*0048*/ 	.byte	0x04, 0x17
        /*004a*/ 	.short	(.L_17 - .L_16)
.L_16:
        /*004c*/ 	.word	0x00000000
        /*0050*/ 	.short	0x0006
        /*0052*/ 	.short	0x0028
        /*0054*/ 	.byte	0x00, 0xf0, 0x21, 0x00


	//----- nvinfo : EIATTR_KPARAM_INFO
	.align		4
.L_17:
        /*0058*/ 	.byte	0x04, 0x17
        /*005a*/ 	.short	(.L_19 - .L_18)
.L_18:
        /*005c*/ 	.word	0x00000000
        /*0060*/ 	.short	0x0005
        /*0062*/ 	.short	0x0020
        /*0064*/ 	.byte	0x00, 0xf0, 0x11, 0x00


	//----- nvinfo : EIATTR_KPARAM_INFO
	.align		4
.L_19:
        /*0068*/ 	.byte	0x04, 0x17
        /*006a*/ 	.short	(.L_21 - .L_20)
.L_20:
        /*006c*/ 	.word	0x00000000
        /*0070*/ 	.short	0x0004
        /*0072*/ 	.short	0x001c
        /*0074*/ 	.byte	0x00, 0xf0, 0x11, 0x00


	//----- nvinfo : EIATTR_KPARAM_INFO
	.align		4
.L_21:
        /*0078*/ 	.byte	0x04, 0x17
        /*007a*/ 	.short	(.L_23 - .L_22)
.L_22:
        /*007c*/ 	.word	0x00000000
        /*0080*/ 	.short	0x0003
        /*0082*/ 	.short	0x0018
        /*0084*/ 	.byte	0x00, 0xf0, 0x11, 0x00


	//----- nvinfo : EIATTR_KPARAM_INFO
	.align		4
.L_23:
        /*0088*/ 	.byte	0x04, 0x17
        /*008a*/ 	.short	(.L_25 - .L_24)
.L_24:
        /*008c*/ 	.word	0x00000000
        /*0090*/ 	.short	0x0002
        /*0092*/ 	.short	0x0010
        /*0094*/ 	.byte	0x00, 0xf4, 0x21, 0x00


	//----- nvinfo : EIATTR_KPARAM_INFO
	.align		4
.L_25:
        /*0098*/ 	.byte	0x04, 0x17
        /*009a*/ 	.short	(.L_27 - .L_26)
.L_26:
        /*009c*/ 	.word	0x00000000
        /*00a0*/ 	.short	0x0001
        /*00a2*/ 	.short	0x0008
        /*00a4*/ 	.byte	0x00, 0xf4, 0x21, 0x00


	//----- nvinfo : EIATTR_KPARAM_INFO
	.align		4
.L_27:
        /*00a8*/ 	.byte	0x04, 0x17
        /*00aa*/ 	.short	(.L_29 - .L_28)
.L_28:
        /*00ac*/ 	.word	0x00000000
        /*00b0*/ 	.short	0x0000
        /*00b2*/ 	.short	0x0000
        /*00b4*/ 	.byte	0x00, 0xf4, 0x21, 0x00


	//----- nvinfo : EIATTR_SPARSE_MMA_MASK
	.align		4
.L_29:
        /*00b8*/ 	.byte	0x03, 0x50
        /*00ba*/ 	.short	0x0000


	//----- nvinfo : EIATTR_MAXREG_COUNT
	.align		4
        /*00bc*/ 	.byte	0x03, 0x1b
        /*00be*/ 	.short	0x00ff


	//----- nvinfo : EIATTR_NUM_BARRIERS
	.align		4
        /*00c0*/ 	.byte	0x02, 0x4c
        /*00c2*/ 	.byte	0x01
	.zero		1


	//----- nvinfo : EIATTR_MERCURY_ISA_VERSION
	.align		4
        /*00c4*/ 	.byte	0x03, 0x5f
        /*00c6*/ 	.short	0x0101


	//----- nvinfo : EIATTR_INT_WARP_WIDE_INSTR_OFFSETS
	.align		4
        /*00c8*/ 	.byte	0x04, 0x31
        /*00ca*/ 	.short	(.L_31 - .L_30)


	//   ....[0]....
.L_30:
        /*00cc*/ 	.word	0x00001320


	//   ....[1]....
        /*00d0*/ 	.word	0x00001340


	//   ....[2]....
        /*00d4*/ 	.word	0x000013f0


	//   ....[3]....
        /*00d8*/ 	.word	0x00001cf0


	//   ....[4]....
        /*00dc*/ 	.word	0x00001d00


	//   ....[5]....
        /*00e0*/ 	.word	0x00001dd0


	//   ....[6]....
        /*00e4*/ 	.word	0x00001de0


	//   ....[7]....
        /*00e8*/ 	.word	0x00002840


	//   ....[8]....
        /*00ec*/ 	.word	0x00002850


	//----- nvinfo : EIATTR_COOP_GROUP_MASK_REGIDS
	.align		4
.L_31:
        /*00f0*/ 	.byte	0x04, 0x29
        /*00f2*/ 	.short	(.L_33 - .L_32)


	//   ....[0]....
.L_32:
        /*00f4*/ 	.word	0xffffffff


	//   ....[1]....
        /*00f8*/ 	.word	0xffffffff


	//   ....[2]....
        /*00fc*/ 	.word	0xffffffff


	//----- nvinfo : EIATTR_COOP_GROUP_INSTR_OFFSETS
	.align		4
.L_33:
        /*0100*/ 	.byte	0x04, 0x28
        /*0102*/ 	.short	(.L_35 - .L_34)


	//   ....[0]....
.L_34:
        /*0104*/ 	.word	0x00000150


	//   ....[1]....
        /*0108*/ 	.word	0x00000700


	//   ....[2]....
        /*010c*/ 	.word	0x00000cf0


	//----- nvinfo : EIATTR_MBARRIER_INSTR_OFFSETS
	.align		4
.L_35:
        /*0110*/ 	.byte	0x04, 0x39
        /*0112*/ 	.short	(.L_37 - .L_36)


	//   ....[0]....
.L_36:
        /*0114*/ 	.word	0x00001490
        /*0118*/ 	.word	0x000000ff
        /*011c*/ 	.word	0x00030000
        /*0120*/ 	.short	0x0100
        /*0122*/ 	.byte	0x14
	.zero		1


	//   ....[1]....
        /*0124*/ 	.word	0x00001620
        /*0128*/ 	.word	0x000000ff
        /*012c*/ 	.word	0x00030008
        /*0130*/ 	.short	0x0100
        /*0132*/ 	.byte	0x14
	.zero		1


	//   ....[2]....
        /*0134*/ 	.word	0x00001ec0
        /*0138*/ 	.word	0x000000ff
        /*013c*/ 	.word	0x00030000
        /*0140*/ 	.short	0x010a
        /*0142*/ 	.byte	0x1e
	.zero		1


	//   ....[3]....
        /*0144*/ 	.word	0x000022f0
        /*0148*/ 	.word	0x000000ff
        /*014c*/ 	.word	0x00030000
        /*0150*/ 	.short	0x0108
        /*0152*/ 	.byte	0x14
	.zero		1


	//   ....[4]....
        /*0154*/ 	.word	0x000023e0
        /*0158*/ 	.word	0x000000ff
        /*015c*/ 	.word	0x00030008
        /*0160*/ 	.short	0x0108
        /*0162*/ 	.byte	0x14
	.zero		1


	//   ....[5]....
        /*0164*/ 	.word	0x000028e0
        /*0168*/ 	.word	0x000000ff
        /*016c*/ 	.word	0x00030000
        /*0170*/ 	.short	0x010a
        /*0172*/ 	.byte	0x1e
	.zero		1


	//----- nvinfo : EIATTR_NUM_MBARRIERS
	.align		4
.L_37:
        /*0174*/ 	.byte	0x03, 0x38
        /*0176*/ 	.short	0x0002


	//----- nvinfo : EIATTR_EXIT_INSTR_OFFSETS
	.align		4
        /*0178*/ 	.byte	0x04, 0x1c
        /*017a*/ 	.short	(.L_39 - .L_38)


	//   ....[0]....
.L_38:
        /*017c*/ 	.word	0x000028d0


	//----- nvinfo : EIATTR_REQNTID
	.align		4
.L_39:
        /*0180*/ 	.byte	0x04, 0x10
        /*0182*/ 	.short	(.L_41 - .L_40)
.L_40:
        /*0184*/ 	.word	0x00000100
        /*0188*/ 	.word	0x00000001
        /*018c*/ 	.word	0x00000001


	//----- nvinfo : EIATTR_CRS_STACK_SIZE
	.align		4
.L_41:
        /*0190*/ 	.byte	0x04, 0x1e
        /*0192*/ 	.short	(.L_43 - .L_42)
.L_42:
        /*0194*/ 	.word	0x00000000


	//----- nvinfo : EIATTR_CBANK_PARAM_SIZE
	.align		4
.L_43:
        /*0198*/ 	.byte	0x03, 0x19
        /*019a*/ 	.short	0x0050


	//----- nvinfo : EIATTR_PARAM_CBANK
	.align		4
        /*019c*/ 	.byte	0x04, 0x0a
        /*019e*/ 	.short	(.L_45 - .L_44)
	.align		4
.L_44:
        /*01a0*/ 	.word	index@(.nv.constant0.gluon_wgmma)
        /*01a4*/ 	.short	0x0210
        /*01a6*/ 	.short	0x0050


	//----- nvinfo : EIATTR_SW_WAR
	.align		4
.L_45:
        /*01a8*/ 	.byte	0x04, 0x36
        /*01aa*/ 	.short	(.L_47 - .L_46)
.L_46:
        /*01ac*/ 	.word	0x00000008
.L_47:


//--------------------- .nv.callgraph             --------------------------
	.section	.nv.callgraph,"",@"SHT_CUDA_CALLGRAPH"
	.align	4
	.sectionentsize	8
	.align		4
        /*0000*/ 	.word	0x00000000
	.align		4
        /*0004*/ 	.word	0xffffffff
	.align		4
        /*0008*/ 	.word	0x00000000
	.align		4
        /*000c*/ 	.word	0xfffffffe
	.align		4
        /*0010*/ 	.word	0x00000000
	.align		4
        /*0014*/ 	.word	0xfffffffd
	.align		4
        /*0018*/ 	.word	0x00000000
	.align		4
        /*001c*/ 	.word	0xfffffffc


//--------------------- .text.gluon_wgmma         --------------------------
	.section	.text.gluon_wgmma,"ax",@progbits
	.align	128
        .global         gluon_wgmma
        .type           gluon_wgmma,@function
        .size           gluon_wgmma,(.L_x_52 - gluon_wgmma)
        .other          gluon_wgmma,@"STO_CUDA_ENTRY STV_DEFAULT"
gluon_wgmma:
.text.gluon_wgmma:
[----:B------:R-:W-:Y:S01]  /*0000*/  LDC R1, c[0x0][0x28] ;  /* 0x00000a00ff017b82 */ /* 0x000fe20000000800 */
[----:B------:R-:W1:Y:S07]  /*0010*/  S2R R0, SR_TID.X ;  /* 0x0000000000007919 */ /* 0x000e6e0000002100 */
[----:B------:R-:W2:Y:S01]  /*0020*/  S2UR UR4, SR_CgaCtaId ;  /* 0x00000000000479c3 */ /* 0x000ea20000008800 */
[----:B------:R-:W-:Y:S01]  /*0030*/  UMOV UR20, 0x400 ;  /* 0x0000040000147882 */ /* 0x000fe20000000000 */
[----:B------:R-:W-:Y:S01]  /*0040*/  ULDC UR6, c[0x0][0xc] ;  /* 0x0000030000067ab9 */ /* 0x000fe20000000800 */
[----:B------:R-:W-:Y:S01]  /*0050*/  ULDC.64 UR26, c[0x0][0x250] ;  /* 0x00009400001a7ab9 */ /* 0x000fe20000000a00 */
[----:B------:R-:W-:Y:S04]  /*0060*/  BSSY B0, `(.L_x_0) ;  /* 0x000001f000007945 */ /* 0x000fe80003800000 */
[----:B------:R-:W3:Y:S08]  /*0070*/  LDC R4, c[0x0][0x228] ;  /* 0x00008a00ff047b82 */ /* 0x000ef00000000800 */
[----:B------:R-:W4:Y:S08]  /*0080*/  LDC R13, c[0x0][0x230] ;  /* 0x00008c00ff0d7b82 */ /* 0x000f300000000800 */
[----:B------:R-:W-:Y:S01]  /*0090*/  S2UR UR32, SR_CTAID.Y ;  /* 0x00000000002079c3 */ /* 0x000fe20000002600 */
[----:B--2---:R-:W-:-:S03]  /*00a0*/  ULEA UR20, UR4, UR20, 0x18 ;  /* 0x0000001404147291 */ /* 0x004fc6000f8ec03f */
[----:B------:R-:W-:Y:S01]  /*00b0*/  ULDC UR4, c[0x0][0x10] ;  /* 0x0000040000047ab9 */ /* 0x000fe20000000800 */
[----:B-1----:R-:W-:-:S03]  /*00c0*/  LOP3.LUT R6, R0, 0xff, RZ, 0xc0, !PT ;  /* 0x000000ff00067812 */ /* 0x002fc600078ec0ff */
[----:B------:R-:W1:Y:S01]  /*00d0*/  S2UR UR5, SR_CTAID.Z ;  /* 0x00000000000579c3 */ /* 0x000e620000002700 */
[----:B---3--:R-:W-:Y:S01]  /*00e0*/  VIADD R4, R4, 0xffffffff ;  /* 0xffffffff04047836 */ /* 0x008fe20000000000 */
[C---:B------:R-:W-:Y:S02]  /*00f0*/  ISETP.GE.U32.AND P0, PT, R6.reuse, 0x20, PT ;  /* 0x000000200600780c */ /* 0x040fe40003f06070 */
[C---:B------:R-:W-:Y:S02]  /*0100*/  ISETP.NE.U32.AND P2, PT, R6.reuse, RZ, PT ;  /* 0x000000ff0600720c */ /* 0x040fe40003f45070 */
[----:B------:R-:W-:Y:S02]  /*0110*/  LEA R12, R6, UR20, 0x2 ;  /* 0x00000014060c7c11 */ /* 0x000fe4000f8e10ff */
[----:B------:R-:W2:Y:S01]  /*0120*/  S2UR UR33, SR_CTAID.X ;  /* 0x00000000002179c3 */ /* 0x000ea20000002500 */
[----:B----4-:R-:W-:-:S06]  /*0130*/  VIADD R9, R13, 0xffffffff ;  /* 0xffffffff0d097836 */ /* 0x010fcc0000000000 */
[----:B------:R3:W-:Y:S01]  /*0140*/  @!P0 STS [R12], RZ ;  /* 0x000000ff0c008388 */ /* 0x0007e20000000800 */
[----:B------:R-:W-:-:S03]  /*0150*/  NOP ;  /* 0x0000000000007918 */ /* 0x000fc60000000000 */
[----:B------:R3:W-:Y:S01]  /*0160*/  @!P2 STS [UR20+0x24], R4 ;  /* 0x00002404ff00a988 */ /* 0x0007e20008000814 */
[----:B-1----:R-:W-:-:S03]  /*0170*/  UIMAD UR4, UR5, UR4, UR32 ;  /* 0x00000004050472a4 */ /* 0x002fc6000f8e0220 */
[----:B------:R3:W-:Y:S01]  /*0180*/  @!P2 STS [UR20+0x20], R9 ;  /* 0x00002009ff00a988 */ /* 0x0007e20008000814 */
[----:B--2---:R-:W-:-:S04]  /*0190*/  UIMAD UR4, UR4, UR6, UR33 ;  /* 0x00000006040472a4 */ /* 0x004fc8000f8e0221 */
[----:B------:R-:W-:-:S03]  /*01a0*/  UIMAD UR5, UR4, 0x180, URZ ;  /* 0x00000180040578a4 */ /* 0x000fc6000f8e023f */
[----:B------:R-:W-:Y:S01]  /*01b0*/  UMOV UR4, URZ ;  /* 0x0000003f00047c82 */ /* 0x000fe20008000000 */
[----:B------:R-:W-:-:S04]  /*01c0*/  UIADD3 UR22, UP0, UR5, UR26, URZ ;  /* 0x0000001a05167290 */ /* 0x000fc8000ff1e03f */
[----:B------:R-:W-:Y:S01]  /*01d0*/  ULEA.HI.X.SX32 UR23, UR5, UR27, 0x1, UP0 ;  /* 0x0000001b05177291 */ /* 0x000fe200080f0e3f */
[----:B---3--:R-:W-:Y:S11]  /*01e0*/  @P2 BRA `(.L_x_1) ;  /* 0x0000000000182947 */ /* 0x008ff60003800000 */
[----:B------:R-:W1:Y:S01]  /*01f0*/  LDS R2, [UR20+0x8] ;  /* 0x00000814ff027984 */ /* 0x000e620008000800 */
[----:B------:R-:W2:Y:S01]  /*0200*/  LDC.64 R10, c[0x0][0x210] ;  /* 0x00008400ff0a7b82 */ /* 0x000ea20000000a00 */
[----:B------:R-:W-:Y:S02]  /*0210*/  IMAD.MOV.U32 R3, RZ, RZ, 0x70 ;  /* 0x00000070ff037424 */ /* 0x000fe400078e00ff */
[----:B--2---:R2:W-:Y:S03]  /*0220*/  STS.64 [UR20], R10 ;  /* 0x0000000aff007988 */ /* 0x0045e60008000a14 */
[----:B-1----:R-:W-:-:S05]  /*0230*/  LOP3.LUT R2, R2, 0x10, R3, 0xd8, !PT ;  /* 0x0000001002027812 */ /* 0x002fca00078ed803 */
[----:B------:R2:W-:Y:S02]  /*0240*/  STS [UR20+0x8], R2 ;  /* 0x00000802ff007988 */ /* 0x0005e40008000814 */
.L_x_1:
[----:B------:R-:W-:Y:S05]  /*0250*/  BSYNC B0 ;  /* 0x0000000000007941 */ /* 0x000fea0003800000 */
.L_x_0:
[----:B------:R-:W-:Y:S04]  /*0260*/  BSSY B0, `(.L_x_2) ;  /* 0x000000a000007945 */ /* 0x000fe80003800000 */
[----:B------:R-:W-:Y:S05]  /*0270*/  @P2 BRA `(.L_x_3) ;  /* 0x0000000000202947 */ /* 0x000fea0003800000 */
[----:B--2---:R-:W1:Y:S01]  /*0280*/  LDS R2, [UR20+0x34] ;  /* 0x00003414ff027984 */ /* 0x004e620008000800 */
[----:B------:R-:W-:Y:S02]  /*0290*/  IMAD.MOV.U32 R3, RZ, RZ, 0x3f000000 ;  /* 0x3f000000ff037424 */ /* 0x000fe400078e00ff */
[----:B------:R-:W-:Y:S01]  /*02a0*/  @!P2 IMAD.MOV.U32 R5, RZ, RZ, 0x7f ;  /* 0x0000007fff05a424 */ /* 0x000fe200078e00ff */
[----:B------:R-:W2:Y:S02]  /*02b0*/  @!P2 LDS R8, [UR20+0x38] ;  /* 0x00003814ff08a984 */ /* 0x000ea40008000800 */
[----:B-1----:R-:W-:Y:S02]  /*02c0*/  LOP3.LUT R2, R2, 0xff000000, R3, 0xb8, !PT ;  /* 0xff00000002027812 */ /* 0x002fe400078eb803 */
[----:B--2---:R-:W-:-:S03]  /*02d0*/  @!P2 LOP3.LUT R3, R8, 0xff, R5, 0xb8, !PT ;  /* 0x000000ff0803a812 */ /* 0x004fc600078eb805 */
[----:B------:R1:W-:Y:S04]  /*02e0*/  STS [UR20+0x34], R2 ;  /* 0x00003402ff007988 */ /* 0x0003e80008000814 */
[----:B------:R1:W-:Y:S02]  /*02f0*/  @!P2 STS [UR20+0x38], R3 ;  /* 0x00003803ff00a988 */ /* 0x0003e40008000814 */
.L_x_3:
[----:B------:R-:W-:Y:S05]  /*0300*/  BSYNC B0 ;  /* 0x0000000000007941 */ /* 0x000fea0003800000 */
.L_x_2:
[----:B------:R-:W-:Y:S04]  /*0310*/  BSSY B0, `(.L_x_4) ;  /* 0x000000e000007945 */ /* 0x000fe80003800000 */
[----:B------:R-:W-:Y:S05]  /*0320*/  @P2 BRA `(.L_x_5) ;  /* 0x0000000000302947 */ /* 0x000fea0003800000 */
[----:B-1----:R-:W1:Y:S01]  /*0330*/  LDS R3, [UR20+0x34] ;  /* 0x00003414ff037984 */ /* 0x002e620008000800 */
[----:B--2---:R-:W2:Y:S03]  /*0340*/  LDC.64 R10, c[0x0][0x238] ;  /* 0x00008e00ff0a7b82 */ /* 0x004ea60000000a00 */
[----:B------:R-:W3:Y:S01]  /*0350*/  LDS R2, [UR20+0x1c] ;  /* 0x00001c14ff027984 */ /* 0x000ee20008000800 */
[C---:B--2---:R-:W-:Y:S01]  /*0360*/  SHF.L.U64.HI R8, R10.reuse, 0x1, R11 ;  /* 0x000000010a087819 */ /* 0x044fe2000001020b */
[----:B------:R-:W-:-:S03]  /*0370*/  IMAD.SHL.U32 R5, R10, 0x2, RZ ;  /* 0x000000020a057824 */ /* 0x000fc600078e00ff */
[--C-:B------:R-:W-:Y:S02]  /*0380*/  SHF.R.U32.HI R7, RZ, 0x4, R8.reuse ;  /* 0x00000004ff077819 */ /* 0x100fe40000011608 */
[----:B------:R-:W-:-:S05]  /*0390*/  SHF.R.U64 R5, R5, 0x4, R8 ;  /* 0x0000000405057819 */ /* 0x000fca0000001208 */
[----:B------:R4:W-:Y:S01]  /*03a0*/  STS [UR20+0xc], R5 ;  /* 0x00000c05ff007988 */ /* 0x0009e20008000814 */
[----:B-1----:R-:W-:Y:S02]  /*03b0*/  LOP3.LUT R3, R3, 0x7, RZ, 0xb8, !PT ;  /* 0x0000000703037812 */ /* 0x002fe400078eb8ff */
[----:B---3--:R-:W-:-:S03]  /*03c0*/  LOP3.LUT R2, R2, 0xf, R7, 0xb8, !PT ;  /* 0x0000000f02027812 */ /* 0x008fc600078eb807 */
[----:B------:R4:W-:Y:S04]  /*03d0*/  STS [UR20+0x34], R3 ;  /* 0x00003403ff007988 */ /* 0x0009e80008000814 */
[----:B------:R4:W-:Y:S02]  /*03e0*/  STS [UR20+0x1c], R2 ;  /* 0x00001c02ff007988 */ /* 0x0009e40008000814 */
.L_x_5:
[----:B------:R-:W-:Y:S05]  /*03f0*/  BSYNC B0 ;  /* 0x0000000000007941 */ /* 0x000fea0003800000 */
.L_x_4:
[----:B------:R-:W-:Y:S04]  /*0400*/  BSSY B1, `(.L_x_6) ;  /* 0x000001a000017945 */ /* 0x000fe80003800000 */
[----:B------:R-:W-:Y:S04]  /*0410*/  BSSY B0, `(.L_x_7) ;  /* 0x0000015000007945 */ /* 0x000fe80003800000 */
[----:B------:R-:W-:Y:S05]  /*0420*/  @P2 BRA `(.L_x_8) ;  /* 0x0000000000202947 */ /* 0x000fea0003800000 */
[----:B-12-4-:R-:W1:Y:S02]  /*0430*/  LDS R2, [UR20+0x34] ;  /* 0x00003414ff027984 */ /* 0x016e640008000800 */
[----:B-1----:R-:W-:-:S05]  /*0440*/  LOP3.LUT R2, R2, 0x38, RZ, 0xb8, !PT ;  /* 0x0000003802027812 */ /* 0x002fca00078eb8ff */
[----:B------:R1:W-:Y:S01]  /*0450*/  STS [UR20+0x34], R2 ;  /* 0x00003402ff007988 */ /* 0x0003e20008000814 */
[----:B------:R-:W-:Y:S05]  /*0460*/  @P2 BRA `(.L_x_9) ;  /* 0x0000000000202947 */ /* 0x000fea0003800000 */
[----:B-1----:R-:W1:Y:S01]  /*0470*/  LDS R2, [UR20+0x8] ;  /* 0x00000814ff027984 */ /* 0x002e620008000800 */
[----:B------:R-:W-:-:S05]  /*0480*/  IMAD.MOV.U32 R3, RZ, RZ, 0x780 ;  /* 0x00000780ff037424 */ /* 0x000fca00078e00ff */
[----:B-1----:R-:W-:-:S05]  /*0490*/  LOP3.LUT R2, R2, 0x300, R3, 0xd8, !PT ;  /* 0x0000030002027812 */ /* 0x002fca00078ed803 */
[----:B------:R3:W-:Y:S02]  /*04a0*/  STS [UR20+0x8], R2 ;  /* 0x00000802ff007988 */ /* 0x0007e40008000814 */
.L_x_8:
[----:B------:R-:W-:Y:S05]  /*04b0*/  @P2 BRA `(.L_x_10) ;  /* 0x0000000000282947 */ /* 0x000fea0003800000 */
[----:B-1234-:R-:W1:Y:S02]  /*04c0*/  LDS R2, [UR20+0x8] ;  /* 0x00000814ff027984 */ /* 0x01ee640008000800 */
[----:B-1----:R-:W-:-:S05]  /*04d0*/  LOP3.LUT R2, R2, 0x1800, RZ, 0xb8, !PT ;  /* 0x0000180002027812 */ /* 0x002fca00078eb8ff */
[----:B------:R2:W-:Y:S02]  /*04e0*/  STS [UR20+0x8], R2 ;  /* 0x00000802ff007988 */ /* 0x0005e40008000814 */
.L_x_9:
[----:B------:R-:W-:Y:S05]  /*04f0*/  @P2 BREAK B0 ;  /* 0x0000000000002942 */ /* 0x000fea0003800000 */
[----:B------:R-:W-:Y:S05]  /*0500*/  @P2 BRA `(.L_x_11) ;  /* 0x0000000000242947 */ /* 0x000fea0003800000 */
[----:B------:R-:W3:Y:S01]  /*0510*/  LDS R3, [UR20+0x8] ;  /* 0x00000814ff037984 */ /* 0x000ee20008000800 */
[----:B-12---:R-:W-:-:S05]  /*0520*/  IMAD.MOV.U32 R2, RZ, RZ, 0x6000 ;  /* 0x00006000ff027424 */ /* 0x006fca00078e00ff */
[----:B---3--:R-:W-:-:S04]  /*0530*/  LOP3.LUT R2, R3, 0x6000, R2, 0xd8, !PT ;  /* 0x0000600003027812 */ /* 0x008fc800078ed802 */
[----:B------:R-:W-:-:S05]  /*0540*/  LOP3.LUT R2, R2, 0x400000, RZ, 0xb8, !PT ;  /* 0x0040000002027812 */ /* 0x000fca00078eb8ff */
[----:B------:R5:W-:Y:S02]  /*0550*/  STS [UR20+0x8], R2 ;  /* 0x00000802ff007988 */ /* 0x000be40008000814 */
.L_x_10:
[----:B------:R-:W-:Y:S05]  /*0560*/  BSYNC B0 ;  /* 0x0000000000007941 */ /* 0x000fea0003800000 */
.L_x_7:
[----:B-12345:R-:W1:Y:S02]  /*0570*/  @!P2 LDS R2, [UR20+0x8] ;  /* 0x00000814ff02a984 */ /* 0x03ee640008000800 */
[----:B-1----:R-:W-:-:S05]  /*0580*/  @!P2 LOP3.LUT R2, R2, 0x8000, RZ, 0xb8, !PT ;  /* 0x000080000202a812 */ /* 0x002fca00078eb8ff */
[----:B------:R3:W-:Y:S02]  /*0590*/  @!P2 STS [UR20+0x8], R2 ;  /* 0x00000802ff00a988 */ /* 0x0007e40008000814 */
.L_x_11:
[----:B------:R-:W-:Y:S05]  /*05a0*/  BSYNC B1 ;  /* 0x0000000000017941 */ /* 0x000fea0003800000 */
.L_x_6:
[----:B------:R-:W-:Y:S05]  /*05b0*/  WARPSYNC.ALL ;  /* 0x0000000000007948 */ /* 0x000fea0003800000 */
[----:B------:R-:W-:Y:S05]  /*05c0*/  @P0 BRA `(.L_x_12) ;  /* 0x0000000000280947 */ /* 0x000fea0003800000 */
[----:B-123--:R-:W1:Y:S01]  /*05d0*/  S2R R2, SR_LANEID ;  /* 0x0000000000027919 */ /* 0x00ee620000000000 */
[----:B------:R-:W-:Y:S05]  /*05e0*/  WARPSYNC.ALL ;  /* 0x0000000000007948 */ /* 0x000fea0003800000 */
[----:B-1----:R-:W-:-:S05]  /*05f0*/  IMAD.SHL.U32 R5, R2, 0x4, RZ ;  /* 0x0000000402057824 */ /* 0x002fca00078e00ff */
[----:B------:R-:W1:Y:S01]  /*0600*/  LDS R7, [R5+UR20] ;  /* 0x0000001405077984 */ /* 0x000e620008000800 */
[----:B------:R-:W-:-:S05]  /*0610*/  IADD3 R2, P1, R5, UR22, RZ ;  /* 0x0000001605027c10 */ /* 0x000fca000ff3e0ff */
[----:B------:R-:W-:-:S05]  /*0620*/  IMAD.X R3, RZ, RZ, UR23, P1 ;  /* 0x00000017ff037e24 */ /* 0x000fca00088e06ff */
[----:B-1----:R4:W5:Y:S01]  /*0630*/  ATOMG.E.EXCH.STRONG.GPU PT, RZ, [R2], R7 ;  /* 0x0000000702ff73a8 */ /* 0x00296200041ee100 */
[----:B------:R-:W-:-:S04]  /*0640*/  DEPBAR {5,4,3,2,1,0} ;  /* 0x0000003f0000791a */ /* 0x000fc80000000000 */
[----:B------:R4:W-:Y:S01]  /*0650*/  UTMACCTL.IV [UR22] ;  /* 0x00000000160079b9 */ /* 0x0009e20008000000 */
[----:B------:R-:W-:Y:S01]  /*0660*/  NOP ;  /* 0x0000000000007918 */ /* 0x000fe20000000000 */
.L_x_12:
[----:B------:R-:W-:Y:S05]  /*0670*/  @P0 BRA `(.L_x_13) ;  /* 0x00000000000c0947 */ /* 0x000fea0003800000 */
[----:B------:R0:W-:Y:S01]  /*0680*/  UTMACMDFLUSH ;  /* 0x00000000000079b7 */ /* 0x0001e20000000000 */
[----:B------:R-:W-:Y:S05]  /*0690*/  @P0 BRA `(.L_x_13) ;  /* 0x0000000000040947 */ /* 0x000fea0003800000 */
[----:B------:R-:W-:-:S04]  /*06a0*/  DEPBAR.LE SB0, 0x0 ;  /* 0x000080000000791a */ /* 0x000fc80000000000 */
.L_x_13:
[----:B------:R-:W-:Y:S05]  /*06b0*/  WARPSYNC.ALL ;  /* 0x0000000000007948 */ /* 0x000fea0003800000 */
[----:B-----5:R-:W-:Y:S06]  /*06c0*/  BAR.SYNC.DEFER_BLOCKING 0x0 ;  /* 0x0000000000007b1d */ /* 0x020fec0000010000 */
[----:B------:R-:W-:Y:S02]  /*06d0*/  BSSY B1, `(.L_x_14) ;  /* 0x000000b000017945 */ /* 0x000fe40003800000 */
[----:B------:R-:W-:Y:S06]  /*06e0*/  BAR.SYNC.DEFER_BLOCKING 0x0 ;  /* 0x0000000000007b1d */ /* 0x000fec0000010000 */
[----:B------:R5:W-:Y:S01]  /*06f0*/  @!P0 STS [R12], RZ ;  /* 0x000000ff0c008388 */ /* 0x000be20000000800 */
[----:B------:R-:W-:Y:S01]  /*0700*/  NOP ;  /* 0x0000000000007918 */ /* 0x000fe20000000000 */
[----:B------:R-:W-:Y:S05]  /*0710*/  @P2 BRA `(.L_x_15) ;  /* 0x0000000000182947 */ /* 0x000fea0003800000 */
[----:B-1234-:R-:W1:Y:S01]  /*0720*/  LDS R2, [UR20+0x8] ;  /* 0x00000814ff027984 */ /* 0x01ee620008000800 */
[----:B------:R-:W2:Y:S01]  /*0730*/  LDC.64 R10, c[0x0][0x218] ;  /* 0x00008600ff0a7b82 */ /* 0x000ea20000000a00 */
[----:B------:R-:W-:Y:S02]  /*0740*/  IMAD.MOV.U32 R3, RZ, RZ, 0x70 ;  /* 0x00000070ff037424 */ /* 0x000fe400078e00ff */
[----:B--2---:R2:W-:Y:S03]  /*0750*/  STS.64 [UR20], R10 ;  /* 0x0000000aff007988 */ /* 0x0045e60008000a14 */
[----:B-1----:R-:W-:-:S05]  /*0760*/  LOP3.LUT R2, R2, 0x10, R3, 0xd8, !PT ;  /* 0x0000001002027812 */ /* 0x002fca00078ed803 */
[----:B------:R2:W-:Y:S02]  /*0770*/  STS [UR20+0x8], R2 ;  /* 0x00000802ff007988 */ /* 0x0005e40008000814 */
.L_x_15:
[----:B----4-:R-:W-:Y:S05]  /*0780*/  BSYNC B1 ;  /* 0x0000000000017941 */ /* 0x010fea0003800000 */
.L_x_14:
[----:B------:R-:W-:Y:S04]  /*0790*/  BSSY B2, `(.L_x_16) ;  /* 0x000000f000027945 */ /* 0x000fe80003800000 */
[----:B------:R-:W-:Y:S04]  /*07a0*/  BSSY B1, `(.L_x_17) ;  /* 0x000000c000017945 */ /* 0x000fe80003800000 */
[----:B------:R-:W-:Y:S05]  /*07b0*/  @P2 BRA `(.L_x_18) ;  /* 0x0000000000282947 */ /* 0x000fea0003800000 */
[----:B-123--:R-:W1:Y:S01]  /*07c0*/  LDS R2, [UR20+0x34] ;  /* 0x00003414ff027984 */ /* 0x00ee620008000800 */
[----:B------:R-:W-:Y:S01]  /*07d0*/  IMAD.MOV.U32 R3, RZ, RZ, 0x3f000000 ;  /* 0x3f000000ff037424 */ /* 0x000fe200078e00ff */
[----:B------:R-:W-:Y:S05]  /*07e0*/  @P2 BREAK B1 ;  /* 0x0000000000012942 */ /* 0x000fea0003800000 */
[----:B-1----:R-:W-:-:S05]  /*07f0*/  LOP3.LUT R2, R2, 0xff000000, R3, 0xb8, !PT ;  /* 0xff00000002027812 */ /* 0x002fca00078eb803 */
[----:B------:R1:W-:Y:S01]  /*0800*/  STS [UR20+0x34], R2 ;  /* 0x00003402ff007988 */ /* 0x0003e20008000814 */
[----:B------:R-:W-:Y:S05]  /*0810*/  @P2 BRA `(.L_x_19) ;  /* 0x0000000000182947 */ /* 0x000fea0003800000 */
[----:B------:R-:W2:Y:S01]  /*0820*/  LDS R3, [UR20+0x38] ;  /* 0x00003814ff037984 */ /* 0x000ea20008000800 */
[----:B-1----:R-:W-:-:S05]  /*0830*/  IMAD.MOV.U32 R2, RZ, RZ, 0xff ;  /* 0x000000ffff027424 */ /* 0x002fca00078e00ff */
[----:B--2---:R-:W-:-:S05]  /*0840*/  LOP3.LUT R2, R3, 0xff, R2, 0xb8, !PT ;  /* 0x000000ff03027812 */ /* 0x004fca00078eb802 */
[----:B------:R4:W-:Y:S02]  /*0850*/  STS [UR20+0x38], R2 ;  /* 0x00003802ff007988 */ /* 0x0009e40008000814 */
.L_x_18:
[----:B------:R-:W-:Y:S05]  /*0860*/  BSYNC B1 ;  /* 0x0000000000017941 */ /* 0x000fea0003800000 */
.L_x_17:
[----:B------:R1:W-:Y:S02]  /*0870*/  @!P2 STS [UR20+0x20], R9 ;  /* 0x00002009ff00a988 */ /* 0x0003e40008000814 */
.L_x_19:
[----:B------:R-:W-:Y:S05]  /*0880*/  BSYNC B2 ;  /* 0x0000000000027941 */ /* 0x000fea0003800000 */
.L_x_16:
[----:B------:R-:W-:Y:S05]  /*0890*/  WARPSYNC.ALL ;  /* 0x0000000000007948 */ /* 0x000fea0003800000 */
[----:B------:R-:W2:Y:S01]  /*08a0*/  LDC R5, c[0x0][0x22c] ;  /* 0x00008b00ff057b82 */ /* 0x000ea20000000800 */
[----:B------:R-:W-:Y:S01]  /*08b0*/  BSSY B2, `(.L_x_20) ;  /* 0x0000010000027945 */ /* 0x000fe20003800000 */
[----:B--2---:R-:W-:-:S05]  /*08c0*/  VIADD R5, R5, 0xffffffff ;  /* 0xffffffff05057836 */ /* 0x004fca0000000000 */
[----:B------:R2:W-:Y:S01]  /*08d0*/  @!P2 STS [UR20+0x24], R5 ;  /* 0x00002405ff00a988 */ /* 0x0005e20008000814 */
[----:B------:R-:W-:Y:S05]  /*08e0*/  @P2 BRA `(.L_x_21) ;  /* 0x0000000000302947 */ /* 0x000fea0003800000 */
[----:B------:R-:W2:Y:S01]  /*08f0*/  LDS R3, [UR20+0x34] ;  /* 0x00003414ff037984 */ /* 0x000ea20008000800 */
[----:B------:R-:W2:Y:S03]  /*0900*/  LDC.64 R10, c[0x0][0x240] ;  /* 0x00009000ff0a7b82 */ /* 0x000ea60000000a00 */
[----:B-1-34-:R-:W1:Y:S01]  /*0910*/  LDS R2, [UR20+0x1c] ;  /* 0x00001c14ff027984 */ /* 0x01ae620008000800 */
[C---:B--2---:R-:W-:Y:S01]  /*0920*/  SHF.L.U64.HI R8, R10.reuse, 0x1, R11 ;  /* 0x000000010a087819 */ /* 0x044fe2000001020b */
[----:B------:R-:W-:-:S03]  /*0930*/  IMAD.SHL.U32 R7, R10, 0x2, RZ ;  /* 0x000000020a077824 */ /* 0x000fc600078e00ff */
[--C-:B------:R-:W-:Y:S02]  /*0940*/  SHF.R.U32.HI R9, RZ, 0x4, R8.reuse ;  /* 0x00000004ff097819 */ /* 0x100fe40000011608 */
[----:B------:R-:W-:-:S05]  /*0950*/  SHF.R.U64 R7, R7, 0x4, R8 ;  /* 0x0000000407077819 */ /* 0x000fca0000001208 */
[----:B------:R2:W-:Y:S01]  /*0960*/  STS [UR20+0xc], R7 ;  /* 0x00000c07ff007988 */ /* 0x0005e20008000814 */
[----:B------:R-:W-:Y:S02]  /*0970*/  LOP3.LUT R3, R3, 0x7, RZ, 0xb8, !PT ;  /* 0x0000000703037812 */ /* 0x000fe400078eb8ff */
[----:B-1----:R-:W-:-:S03]  /*0980*/  LOP3.LUT R2, R2, 0xf, R9, 0xb8, !PT ;  /* 0x0000000f02027812 */ /* 0x002fc600078eb809 */
[----:B------:R2:W-:Y:S04]  /*0990*/  STS [UR20+0x34], R3 ;  /* 0x00003403ff007988 */ /* 0x0005e80008000814 */
[----:B------:R2:W-:Y:S02]  /*09a0*/  STS [UR20+0x1c], R2 ;  /* 0x00001c02ff007988 */ /* 0x0005e40008000814 */
.L_x_21:
[----:B------:R-:W-:Y:S05]  /*09b0*/  BSYNC B2 ;  /* 0x0000000000027941 */ /* 0x000fea0003800000 */
.L_x_20:
[----:B------:R-:W-:Y:S04]  /*09c0*/  BSSY B3, `(.L_x_22) ;  /* 0x000001a000037945 */ /* 0x000fe80003800000 */
[----:B------:R-:W-:Y:S04]  /*09d0*/  BSSY B2, `(.L_x_23) ;  /* 0x0000015000027945 */ /* 0x000fe80003800000 */
[----:B------:R-:W-:Y:S05]  /*09e0*/  @P2 BRA `(.L_x_24) ;  /* 0x0000000000202947 */ /* 0x000fea0003800000 */
[----:B-1234-:R-:W1:Y:S02]  /*09f0*/  LDS R2, [UR20+0x34] ;  /* 0x00003414ff027984 */ /* 0x01ee640008000800 */
[----:B-1----:R-:W-:-:S05]  /*0a00*/  LOP3.LUT R2, R2, 0x38, RZ, 0xb8, !PT ;  /* 0x0000003802027812 */ /* 0x002fca00078eb8ff */
[----:B------:R1:W-:Y:S01]  /*0a10*/  STS [UR20+0x34], R2 ;  /* 0x00003402ff007988 */ /* 0x0003e20008000814 */
[----:B------:R-:W-:Y:S05]  /*0a20*/  @P2 BRA `(.L_x_25) ;  /* 0x0000000000202947 */ /* 0x000fea0003800000 */
[----:B-1----:R-:W1:Y:S01]  /*0a30*/  LDS R2, [UR20+0x8] ;  /* 0x00000814ff027984 */ /* 0x002e620008000800 */
[----:B------:R-:W-:-:S05]  /*0a40*/  IMAD.MOV.U32 R3, RZ, RZ, 0x780 ;  /* 0x00000780ff037424 */ /* 0x000fca00078e00ff */
[----:B-1----:R-:W-:-:S05]  /*0a50*/  LOP3.LUT R2, R2, 0x300, R3, 0xd8, !PT ;  /* 0x0000030002027812 */ /* 0x002fca00078ed803 */
[----:B------:R1:W-:Y:S02]  /*0a60*/  STS [UR20+0x8], R2 ;  /* 0x00000802ff007988 */ /* 0x0003e40008000814 */
.L_x_24:
[----:B------:R-:W-:Y:S05]  /*0a70*/  @P2 BRA `(.L_x_26) ;  /* 0x0000000000282947 */ /* 0x000fea0003800000 */
[----:B-1234-:R-:W1:Y:S02]  /*0a80*/  LDS R2, [UR20+0x8] ;  /* 0x00000814ff027984 */ /* 0x01ee640008000800 */
[----:B-1----:R-:W-:-:S05]  /*0a90*/  LOP3.LUT R2, R2, 0x1800, RZ, 0xb8, !PT ;  /* 0x0000180002027812 */ /* 0x002fca00078eb8ff */
[----:B------:R2:W-:Y:S02]  /*0aa0*/  STS [UR20+0x8], R2 ;  /* 0x00000802ff007988 */ /* 0x0005e40008000814 */
.L_x_25:
[----:B------:R-:W-:Y:S05]  /*0ab0*/  @P2 BREAK B2 ;  /* 0x0000000000022942 */ /* 0x000fea0003800000 */
[----:B------:R-:W-:Y:S05]  /*0ac0*/  @P2 BRA `(.L_x_27) ;  /* 0x0000000000242947 */ /* 0x000fea0003800000 */
[----:B-12---:R-:W1:Y:S01]  /*0ad0*/  LDS R2, [UR20+0x8] ;  /* 0x00000814ff027984 */ /* 0x006e620008000800 */
[----:B------:R-:W-:-:S05]  /*0ae0*/  IMAD.MOV.U32 R3, RZ, RZ, 0x6000 ;  /* 0x00006000ff037424 */ /* 0x000fca00078e00ff */
[----:B-1----:R-:W-:-:S04]  /*0af0*/  LOP3.LUT R2, R2, 0x6000, R3, 0xd8, !PT ;  /* 0x0000600002027812 */ /* 0x002fc800078ed803 */
[----:B------:R-:W-:-:S05]  /*0b00*/  LOP3.LUT R2, R2, 0x400000, RZ, 0xb8, !PT ;  /* 0x0040000002027812 */ /* 0x000fca00078eb8ff */
[----:B------:R1:W-:Y:S02]  /*0b10*/  STS [UR20+0x8], R2 ;  /* 0x00000802ff007988 */ /* 0x0003e40008000814 */
.L_x_26:
[----:B------:R-:W-:Y:S05]  /*0b20*/  BSYNC B2 ;  /* 0x0000000000027941 */ /* 0x000fea0003800000 */
.L_x_23:
[----:B-1234-:R-:W1:Y:S02]  /*0b30*/  @!P2 LDS R2, [UR20+0x8] ;  /* 0x00000814ff02a984 */ /* 0x01ee640008000800 */
[----:B-1----:R-:W-:-:S05]  /*0b40*/  @!P2 LOP3.LUT R2, R2, 0x8000, RZ, 0xb8, !PT ;  /* 0x000080000202a812 */ /* 0x002fca00078eb8ff */
[----:B------:R3:W-:Y:S02]  /*0b50*/  @!P2 STS [UR20+0x8], R2 ;  /* 0x00000802ff00a988 */ /* 0x0007e40008000814 */
.L_x_27:
[----:B------:R-:W-:Y:S05]  /*0b60*/  BSYNC B3 ;  /* 0x0000000000037941 */ /* 0x000fea0003800000 */
.L_x_22:
[----:B------:R-:W-:Y:S05]  /*0b70*/  WARPSYNC.ALL ;  /* 0x0000000000007948 */ /* 0x000fea0003800000 */
[----:B------:R-:W-:-:S04]  /*0b80*/  UIADD3 UR25, UR5, 0x80, URZ ;  /* 0x0000008005197890 */ /* 0x000fc8000fffe03f */
[----:B------:R-:W-:-:S04]  /*0b90*/  UIADD3 UR24, UP0, UR25, UR26, URZ ;  /* 0x0000001a19187290 */ /* 0x000fc8000ff1e03f */
[----:B------:R-:W-:Y:S01]  /*0ba0*/  ULEA.HI.X.SX32 UR25, UR25, UR27, 0x1, UP0 ;  /* 0x0000001b19197291 */ /* 0x000fe200080f0e3f */
[----:B------:R-:W-:Y:S11]  /*0bb0*/  @P0 BRA `(.L_x_28) ;  /* 0x0000000000280947 */ /* 0x000ff60003800000 */
[----:B-123--:R-:W1:Y:S01]  /*0bc0*/  S2R R2, SR_LANEID ;  /* 0x0000000000027919 */ /* 0x00ee620000000000 */
[----:B------:R-:W-:Y:S05]  /*0bd0*/  WARPSYNC.ALL ;  /* 0x0000000000007948 */ /* 0x000fea0003800000 */
[----:B-1----:R-:W-:-:S05]  /*0be0*/  IMAD.SHL.U32 R8, R2, 0x4, RZ ;  /* 0x0000000402087824 */ /* 0x002fca00078e00ff */
[----:B------:R-:W1:Y:S01]  /*0bf0*/  LDS R7, [R8+UR20] ;  /* 0x0000001408077984 */ /* 0x000e620008000800 */
[----:B------:R-:W-:-:S05]  /*0c00*/  IADD3 R2, P1, R8, UR24, RZ ;  /* 0x0000001808027c10 */ /* 0x000fca000ff3e0ff */
[----:B------:R-:W-:-:S05]  /*0c10*/  IMAD.X R3, RZ, RZ, UR25, P1 ;  /* 0x00000019ff037e24 */ /* 0x000fca00088e06ff */
[----:B-1----:R4:W2:Y:S01]  /*0c20*/  ATOMG.E.EXCH.STRONG.GPU PT, RZ, [R2], R7 ;  /* 0x0000000702ff73a8 */ /* 0x0028a200041ee100 */
[----:B------:R-:W-:-:S04]  /*0c30*/  DEPBAR {5,4,3,2,1,0} ;  /* 0x0000003f0000791a */ /* 0x000fc80000000000 */
[----:B------:R4:W-:Y:S01]  /*0c40*/  UTMACCTL.IV [UR24] ;  /* 0x00000000180079b9 */ /* 0x0009e20008000000 */
[----:B------:R-:W-:Y:S01]  /*0c50*/  NOP ;  /* 0x0000000000007918 */ /* 0x000fe20000000000 */
.L_x_28:
[----:B------:R-:W-:Y:S05]  /*0c60*/  @P0 BRA `(.L_x_29) ;  /* 0x00000000000c0947 */ /* 0x000fea0003800000 */
[----:B------:R0:W-:Y:S01]  /*0c70*/  UTMACMDFLUSH ;  /* 0x00000000000079b7 */ /* 0x0001e20000000000 */
[----:B------:R-:W-:Y:S05]  /*0c80*/  @P0 BRA `(.L_x_29) ;  /* 0x0000000000040947 */ /* 0x000fea0003800000 */
[----:B------:R-:W-:-:S04]  /*0c90*/  DEPBAR.LE SB0, 0x0 ;  /* 0x000080000000791a */ /* 0x000fc80000000000 */
.L_x_29:
[----:B------:R-:W-:Y:S05]  /*0ca0*/  WARPSYNC.ALL ;  /* 0x0000000000007948 */ /* 0x000fea0003800000 */
[----:B--2---:R-:W-:Y:S06]  /*0cb0*/  BAR.SYNC.DEFER_BLOCKING 0x0 ;  /* 0x0000000000007b1d */ /* 0x004fec0000010000 */
[----:B------:R-:W-:Y:S02]  /*0cc0*/  BSSY B3, `(.L_x_30) ;  /* 0x000000b000037945 */ /* 0x000fe40003800000 */
[----:B------:R-:W-:Y:S06]  /*0cd0*/  BAR.SYNC.DEFER_BLOCKING 0x0 ;  /* 0x0000000000007b1d */ /* 0x000fec0000010000 */
[----:B------:R2:W-:Y:S01]  /*0ce0*/  @!P0 STS [R12], RZ ;  /* 0x000000ff0c008388 */ /* 0x0005e20000000800 */
[----:B------:R-:W-:Y:S01]  /*0cf0*/  NOP ;  /* 0x0000000000007918 */ /* 0x000fe20000000000 */
[----:B------:R-:W-:Y:S05]  /*0d00*/  @P2 BRA `(.L_x_31) ;  /* 0x0000000000182947 */ /* 0x000fea0003800000 */
[----:B-1-34-:R-:W1:Y:S01]  /*0d10*/  LDS R2, [UR20+0x8] ;  /* 0x00000814ff027984 */ /* 0x01ae620008000800 */
[----:B------:R-:W3:Y:S01]  /*0d20*/  LDC.64 R8, c[0x0][0x220] ;  /* 0x00008800ff087b82 */ /* 0x000ee20000000a00 */
[----:B------:R-:W-:Y:S02]  /*0d30*/  IMAD.MOV.U32 R3, RZ, RZ, 0x70 ;  /* 0x00000070ff037424 */ /* 0x000fe400078e00ff */
[----:B---3--:R3:W-:Y:S03]  /*0d40*/  STS.64 [UR20], R8 ;  /* 0x00000008ff007988 */ /* 0x0087e60008000a14 */
[----:B-1----:R-:W-:-:S05]  /*0d50*/  LOP3.LUT R2, R2, 0x10, R3, 0xd8, !PT ;  /* 0x0000001002027812 */ /* 0x002fca00078ed803 */
[----:B------:R3:W-:Y:S02]  /*0d60*/  STS [UR20+0x8], R2 ;  /* 0x00000802ff007988 */ /* 0x0007e40008000814 */
.L_x_31:
[----:B----4-:R-:W-:Y:S05]  /*0d70*/  BSYNC B3 ;  /* 0x0000000000037941 */ /* 0x010fea0003800000 */
.L_x_30:
[----:B------:R-:W-:Y:S04]  /*0d80*/  BSSY B4, `(.L_x_32) ;  /* 0x0000011000047945 */ /* 0x000fe80003800000 */
[----:B------:R-:W-:Y:S04]  /*0d90*/  BSSY B3, `(.L_x_33) ;  /* 0x000000e000037945 */ /* 0x000fe80003800000 */
[----:B------:R-:W-:Y:S05]  /*0da0*/  @P2 BRA `(.L_x_34) ;  /* 0x0000000000242947 */ /* 0x000fea0003800000 */
[----:B-1-3--:R-:W1:Y:S01]  /*0db0*/  LDS R2, [UR20+0x34] ;  /* 0x00003414ff027984 */ /* 0x00ae620008000800 */
[----:B------:R-:W-:-:S05]  /*0dc0*/  IMAD.MOV.U32 R3, RZ, RZ, 0x3f000000 ;  /* 0x3f000000ff037424 */ /* 0x000fca00078e00ff */
[----:B-1----:R-:W-:-:S05]  /*0dd0*/  LOP3.LUT R2, R2, 0xff000000, R3, 0xb8, !PT ;  /* 0xff00000002027812 */ /* 0x002fca00078eb803 */
[----:B------:R1:W-:Y:S01]  /*0de0*/  STS [UR20+0x34], R2 ;  /* 0x00003402ff007988 */ /* 0x0003e20008000814 */
[----:B------:R-:W-:Y:S05]  /*0df0*/  @P2 BRA `(.L_x_35) ;  /* 0x00000000001c2947 */ /* 0x000fea0003800000 */
[----:B-1----:R-:W1:Y:S01]  /*0e00*/  LDS R2, [UR20+0x38] ;  /* 0x00003814ff027984 */ /* 0x002e620008000800 */
[----:B------:R-:W-:-:S05]  /*0e10*/  IMAD.MOV.U32 R3, RZ, RZ, 0x7f ;  /* 0x0000007fff037424 */ /* 0x000fca00078e00ff */
[----:B-1----:R-:W-:-:S05]  /*0e20*/  LOP3.LUT R2, R2, 0xff, R3, 0xb8, !PT ;  /* 0x000000ff02027812 */ /* 0x002fca00078eb803 */
[----:B------:R4:W-:Y:S02]  /*0e30*/  STS [UR20+0x38], R2 ;  /* 0x00003802ff007988 */ /* 0x0009e40008000814 */
.L_x_34:
[----:B------:R-:W-:Y:S05]  /*0e40*/  @P2 BREAK B3 ;  /* 0x0000000000032942 */ /* 0x000fea0003800000 */
[----:B------:R-:W-:Y:S05]  /*0e50*/  @P2 BRA `(.L_x_36) ;  /* 0x00000000000c2947 */ /* 0x000fea0003800000 */
[----:B------:R1:W-:Y:S02]  /*0e60*/  STS [UR20+0x20], R5 ;  /* 0x00002005ff007988 */ /* 0x0003e40008000814 */
.L_x_35:
[----:B------:R-:W-:Y:S05]  /*0e70*/  BSYNC B3 ;  /* 0x0000000000037941 */ /* 0x000fea0003800000 */
.L_x_33:
[----:B------:R1:W-:Y:S02]  /*0e80*/  @!P2 STS [UR20+0x24], R4 ;  /* 0x00002404ff00a988 */ /* 0x0003e40008000814 */
.L_x_36:
[----:B------:R-:W-:Y:S05]  /*0e90*/  BSYNC B4 ;  /* 0x0000000000047941 */ /* 0x000fea0003800000 */
.L_x_32:
[----:B------:R-:W-:Y:S05]  /*0ea0*/  WARPSYNC.ALL ;  /* 0x0000000000007948 */ /* 0x000fea0003800000 */
[----:B------:R-:W-:Y:S04]  /*0eb0*/  BSSY B4, `(.L_x_37) ;  /* 0x000000e000047945 */ /* 0x000fe80003800000 */
[----:B------:R-:W-:Y:S05]  /*0ec0*/  @P2 BRA `(.L_x_38) ;  /* 0x0000000000302947 */ /* 0x000fea0003800000 */
[----:B------:R-:W5:Y:S01]  /*0ed0*/  LDS R3, [UR20+0x34] ;  /* 0x00003414ff037984 */ /* 0x000f620008000800 */
[----:B-1----:R-:W1:Y:S03]  /*0ee0*/  LDC.64 R4, c[0x0][0x248] ;  /* 0x00009200ff047b82 */ /* 0x002e660000000a00 */
[----:B---34-:R-:W3:Y:S01]  /*0ef0*/  LDS R2, [UR20+0x1c] ;  /* 0x00001c14ff027984 */ /* 0x018ee20008000800 */
[C---:B-1----:R-:W-:Y:S01]  /*0f00*/  SHF.L.U64.HI R5, R4.reuse, 0x1, R5 ;  /* 0x0000000104057819 */ /* 0x042fe20000010205 */
[----:B------:R-:W-:-:S03]  /*0f10*/  IMAD.SHL.U32 R4, R4, 0x2, RZ ;  /* 0x0000000204047824 */ /* 0x000fc600078e00ff */
[--C-:B------:R-:W-:Y:S02]  /*0f20*/  SHF.R.U32.HI R7, RZ, 0x4, R5.reuse ;  /* 0x00000004ff077819 */ /* 0x100fe40000011605 */
[----:B------:R-:W-:-:S05]  /*0f30*/  SHF.R.U64 R4, R4, 0x4, R5 ;  /* 0x0000000404047819 */ /* 0x000fca0000001205 */
[----:B------:R1:W-:Y:S01]  /*0f40*/  STS [UR20+0xc], R4 ;  /* 0x00000c04ff007988 */ /* 0x0003e20008000814 */
[----:B-----5:R-:W-:Y:S02]  /*0f50*/  LOP3.LUT R3, R3, 0x7, RZ, 0xb8, !PT ;  /* 0x0000000703037812 */ /* 0x020fe400078eb8ff */
[----:B---3--:R-:W-:-:S03]  /*0f60*/  LOP3.LUT R2, R2, 0xf, R7, 0xb8, !PT ;  /* 0x0000000f02027812 */ /* 0x008fc600078eb807 */
[----:B------:R1:W-:Y:S04]  /*0f70*/  STS [UR20+0x34], R3 ;  /* 0x00003403ff007988 */ /* 0x0003e80008000814 */
[----:B------:R1:W-:Y:S02]  /*0f80*/  STS [UR20+0x1c], R2 ;  /* 0x00001c02ff007988 */ /* 0x0003e40008000814 */
.L_x_38:
[----:B------:R-:W-:Y:S05]  /*0f90*/  BSYNC B4 ;  /* 0x0000000000047941 */ /* 0x000fea0003800000 */
.L_x_37:
        /* <DEDUP_REMOVED lines=11> */
.L_x_41:
[----:B------:R-:W-:Y:S05]  /*1050*/  @P2 BRA `(.L_x_43) ;  /* 0x0000000000282947 */ /* 0x000fea0003800000 */
[----:B-1-34-:R-:W1:Y:S02]  /*1060*/  LDS R2, [UR20+0x8] ;  /* 0x00000814ff027984 */ /* 0x01ae640008000800 */
[----:B-1----:R-:W-:-:S05]  /*1070*/  LOP3.LUT R2, R2, 0x1800, RZ, 0xb8, !PT ;  /* 0x0000180002027812 */ /* 0x002fca00078eb8ff */
[----:B------:R3:W-:Y:S02]  /*1080*/  STS [UR20+0x8], R2 ;  /* 0x00000802ff007988 */ /* 0x0007e40008000814 */
.L_x_42:
[----:B------:R-:W-:Y:S05]  /*1090*/  @P2 BREAK B5 ;  /* 0x0000000000052942 */ /* 0x000fea0003800000 */
[----:B------:R-:W-:Y:S05]  /*10a0*/  @P2 BRA `(.L_x_44) ;  /* 0x0000000000242947 */ /* 0x000fea0003800000 */
[----:B-1-3--:R-:W1:Y:S01]  /*10b0*/  LDS R2, [UR20+0x8] ;  /* 0x00000814ff027984 */ /* 0x00ae620008000800 */
[----:B------:R-:W-:-:S05]  /*10c0*/  IMAD.MOV.U32 R3, RZ, RZ, 0x6000 ;  /* 0x00006000ff037424 */ /* 0x000fca00078e00ff */
[----:B-1----:R-:W-:-:S04]  /*10d0*/  LOP3.LUT R2, R2, 0x6000, R3, 0xd8, !PT ;  /* 0x0000600002027812 */ /* 0x002fc800078ed803 */
[----:B------:R-:W-:-:S05]  /*10e0*/  LOP3.LUT R2, R2, 0x400000, RZ, 0xb8, !PT ;  /* 0x0040000002027812 */ /* 0x000fca00078eb8ff */
[----:B------:R1:W-:Y:S02]  /*10f0*/  STS [UR20+0x8], R2 ;  /* 0x00000802ff007988 */ /* 0x0003e40008000814 */
.L_x_43:
[----:B------:R-:W-:Y:S05]  /*1100*/  BSYNC B5 ;  /* 0x0000000000057941 */ /* 0x000fea0003800000 */
.L_x_40:
[----:B-1-34-:R-:W1:Y:S02]  /*1110*/  @!P2 LDS R2, [UR20+0x8] ;  /* 0x00000814ff02a984 */ /* 0x01ae640008000800 */
[----:B-1----:R-:W-:-:S05]  /*1120*/  @!P2 LOP3.LUT R2, R2, 0x8000, RZ, 0xb8, !PT ;  /* 0x000080000202a812 */ /* 0x002fca00078eb8ff */
[----:B------:R4:W-:Y:S02]  /*1130*/  @!P2 STS [UR20+0x8], R2 ;  /* 0x00000802ff00a988 */ /* 0x0009e40008000814 */
.L_x_44:
[----:B------:R-:W-:Y:S05]  /*1140*/  BSYNC B4 ;  /* 0x0000000000047941 */ /* 0x000fea0003800000 */
.L_x_39:
[----:B------:R-:W-:Y:S05]  /*1150*/  WARPSYNC.ALL ;  /* 0x0000000000007948 */ /* 0x000fea0003800000 */
[----:B------:R-:W-:Y:S01]  /*1160*/  UIADD3 UR5, UR5, 0x100, URZ ;  /* 0x0000010005057890 */ /* 0x000fe2000fffe03f */
[----:B------:R-:W-:Y:S01]  /*1170*/  ISETP.GE.AND P1, PT, R13, 0x1, PT ;  /* 0x000000010d00780c */ /* 0x000fe20003f26270 */
[----:B------:R-:W-:Y:S01]  /*1180*/  IMAD.MOV.U32 R24, RZ, RZ, RZ ;  /* 0x000000ffff187224 */ /* 0x000fe200078e00ff */
[----:B------:R-:W-:Y:S01]  /*1190*/  SHF.R.U32.HI R7, RZ, 0x5, R0 ;  /* 0x00000005ff077819 */ /* 0x000fe20000011600 */
[----:B------:R-:W-:-:S04]  /*11a0*/  UIADD3 UR26, UP0, UR5, UR26, URZ ;  /* 0x0000001a051a7290 */ /* 0x000fc8000ff1e03f */
[----:B------:R-:W-:Y:S01]  /*11b0*/  ULEA.HI.X.SX32 UR27, UR5, UR27, 0x1, UP0 ;  /* 0x0000001b051b7291 */ /* 0x000fe200080f0e3f */
[----:B------:R-:W-:Y:S11]  /*11c0*/  @P0 BRA `(.L_x_45) ;  /* 0x0000000000280947 */ /* 0x000ff60003800000 */
[----:B-1-34-:R-:W1:Y:S01]  /*11d0*/  S2R R2, SR_LANEID ;  /* 0x0000000000027919 */ /* 0x01ae620000000000 */
[----:B------:R-:W-:Y:S05]  /*11e0*/  WARPSYNC.ALL ;  /* 0x0000000000007948 */ /* 0x000fea0003800000 */
[----:B-1----:R-:W-:-:S05]  /*11f0*/  IMAD.SHL.U32 R4, R2, 0x4, RZ ;  /* 0x0000000402047824 */ /* 0x002fca00078e00ff */
[----:B------:R-:W1:Y:S01]  /*1200*/  LDS R5, [R4+UR20] ;  /* 0x0000001404057984 */ /* 0x000e620008000800 */
[----:B------:R-:W-:-:S05]  /*1210*/  IADD3 R2, P3, R4, UR26, RZ ;  /* 0x0000001a04027c10 */ /* 0x000fca000ff7e0ff */
[----:B------:R-:W-:-:S05]  /*1220*/  IMAD.X R3, RZ, RZ, UR27, P3 ;  /* 0x0000001bff037e24 */ /* 0x000fca00098e06ff */
[----:B-1----:R1:W3:Y:S01]  /*1230*/  ATOMG.E.EXCH.STRONG.GPU PT, RZ, [R2], R5 ;  /* 0x0000000502ff73a8 */ /* 0x0022e200041ee100 */
[----:B------:R-:W-:-:S04]  /*1240*/  DEPBAR {5,4,3,2,1,0} ;  /* 0x0000003f0000791a */ /* 0x000fc80000000000 */
[----:B------:R1:W-:Y:S01]  /*1250*/  UTMACCTL.IV [UR26] ;  /* 0x000000001a0079b9 */ /* 0x0003e20008000000 */
[----:B------:R-:W-:Y:S01]  /*1260*/  NOP ;  /* 0x0000000000007918 */ /* 0x000fe20000000000 */
.L_x_45:
[----:B------:R-:W-:Y:S05]  /*1270*/  @P0 BRA `(.L_x_46) ;  /* 0x00000000000c0947 */ /* 0x000fea0003800000 */
[----:B------:R0:W-:Y:S01]  /*1280*/  UTMACMDFLUSH ;  /* 0x00000000000079b7 */ /* 0x0001e20000000000 */
[----:B------:R-:W-:Y:S05]  /*1290*/  @P0 BRA `(.L_x_46) ;  /* 0x0000000000040947 */ /* 0x000fea0003800000 */
[----:B------:R-:W-:-:S04]  /*12a0*/  DEPBAR.LE SB0, 0x0 ;  /* 0x000080000000791a */ /* 0x000fc80000000000 */
.L_x_46:
[----:B------:R-:W-:Y:S05]  /*12b0*/  WARPSYNC.ALL ;  /* 0x0000000000007948 */ /* 0x000fea0003800000 */
[----:B---3--:R-:W-:Y:S01]  /*12c0*/  BAR.SYNC.DEFER_BLOCKING 0x0 ;  /* 0x0000000000007b1d */ /* 0x008fe20000010000 */
[----:B------:R-:W-:Y:S01]  /*12d0*/  R2UR UR21, R7 ;  /* 0x00000000071572ca */ /* 0x000fe200000e0000 */
[----:B------:R-:W-:Y:S01]  /*12e0*/  USHF.L.U32 UR15, UR32, 0x8, URZ ;  /* 0x00000008200f7899 */ /* 0x000fe2000800063f */
[----:B------:R-:W-:Y:S01]  /*12f0*/  IMAD.MOV.U32 R25, RZ, RZ, RZ ;  /* 0x000000ffff197224 */ /* 0x000fe200078e00ff */
[----:B------:R-:W-:Y:S01]  /*1300*/  USHF.L.U32 UR11, UR33, 0x7, URZ ;  /* 0x00000007210b7899 */ /* 0x000fe2000800063f */
[----:B------:R-:W-:Y:S01]  /*1310*/  CS2R R26, SRZ ;  /* 0x00000000001a7805 */ /* 0x000fe2000001ff00 */
[----:B------:R-:W-:Y:S01]  /*1320*/  VOTEU.ALL UP0, P2 ;  /* 0x00000000003f7886 */ /* 0x000fe20001000000 */
[----:B------:R-:W-:Y:S01]  /*1330*/  UMOV UR6, 0x1 ;  /* 0x0000000100067882 */ /* 0x000fe20000000000 */
[----:B------:R-:W-:Y:S01]  /*1340*/  VOTEU.ALL UP1, P2 ;  /* 0x00000000003f7886 */ /* 0x000fe20001020000 */
[----:B------:R-:W-:-:S02]  /*1350*/  CS2R R28, SRZ ;  /* 0x00000000001c7805 */ /* 0x000fc4000001ff00 */
[----:B------:R-:W-:Y:S01]  /*1360*/  CS2R R30, SRZ ;  /* 0x00000000001e7805 */ /* 0x000fe2000001ff00 */
[----:B------:R-:W-:-:S04]  /*1370*/  @!UP0 UIADD3 UR8, -UR6, 0x100000, URZ ;  /* 0x0010000006088890 */ /* 0x000fc8000fffe13f */
[----:B------:R-:W-:Y:S02]  /*1380*/  @!UP0 USHF.L.U32 UR9, UR8, 0xb, URZ ;  /* 0x0000000b08098899 */ /* 0x000fe4000800063f */
[----:B------:R-:W-:Y:S01]  /*1390*/  @!UP0 USHF.L.U32 UR8, UR8, 0x1, URZ ;  /* 0x0000000108088899 */ /* 0x000fe2000800063f */
[----:B------:R-:W-:Y:S01]  /*13a0*/  CS2R R32, SRZ ;  /* 0x0000000000207805 */ /* 0x000fe2000001ff00 */
[----:B------:R-:W-:-:S04]  /*13b0*/  @!UP0 UIADD3 UR6, -UR6, 0x100000, URZ ;  /* 0x0010000006068890 */ /* 0x000fc8000fffe13f */
[----:B------:R-:W-:Y:S02]  /*13c0*/  @!UP0 USHF.L.U32 UR7, UR6, 0xb, URZ ;  /* 0x0000000b06078899 */ /* 0x000fe4000800063f */
[----:B------:R-:W-:Y:S01]  /*13d0*/  @!UP0 USHF.L.U32 UR6, UR6, 0x1, URZ ;  /* 0x0000000106068899 */ /* 0x000fe2000800063f */
[----:B------:R-:W-:Y:S01]  /*13e0*/  CS2R R34, SRZ ;  /* 0x0000000000227805 */ /* 0x000fe2000001ff00 */
[----:B------:R-:W-:Y:S01]  /*13f0*/  VOTEU.ALL UP0, P2 ;  /* 0x00000000003f7886 */ /* 0x000fe20001000000 */
[----:B------:R-:W-:Y:S02]  /*1400*/  CS2R R36, SRZ ;  /* 0x0000000000247805 */ /* 0x000fe4000001ff00 */
[----:B------:R-:W-:Y:S02]  /*1410*/  CS2R R38, SRZ ;  /* 0x0000000000267805 */ /* 0x000fe4000001ff00 */
[----:B------:R-:W-:Y:S02]  /*1420*/  CS2R R40, SRZ ;  /* 0x0000000000287805 */ /* 0x000fe4000001ff00 */
[----:B------:R-:W-:-:S02]  /*1430*/  CS2R R42, SRZ ;  /* 0x00000000002a7805 */ /* 0x000fc4000001ff00 */
[----:B------:R-:W-:Y:S02]  /*1440*/  CS2R R44, SRZ ;  /* 0x00000000002c7805 */ /* 0x000fe4000001ff00 */
[----:B------:R-:W-:Y:S02]  /*1450*/  CS2R R46, SRZ ;  /* 0x00000000002e7805 */ /* 0x000fe4000001ff00 */
[----:B------:R-:W-:Y:S02]  /*1460*/  CS2R R48, SRZ ;  /* 0x0000000000307805 */ /* 0x000fe4000001ff00 */
[----:B------:R-:W-:Y:S01]  /*1470*/  CS2R R50, SRZ ;  /* 0x0000000000327805 */ /* 0x000fe2000001ff00 */
[----:B------:R-:W3:Y:S02]  /*1480*/  FENCE.VIEW.ASYNC.S ;  /* 0x00000000000073c6 */ /* 0x000ee40000000000 */
[----:B---3--:R3:W4:Y:S02]  /*1490*/  @!UP0 SYNCS.EXCH.64 URZ, [UR20+0x30000], UR8 ;  /* 0x03000008143f85b2 */ /* 0x0087240008000100 */
[----:B----4-:R-:W-:Y:S01]  /*14a0*/  BAR.SYNC.DEFER_BLOCKING 0x0 ;  /* 0x0000000000007b1d */ /* 0x010fe20000010000 */
[----:B------:R-:W-:-:S02]  /*14b0*/  CS2R R52, SRZ ;  /* 0x0000000000347805 */ /* 0x000fc4000001ff00 */
[----:B------:R-:W-:Y:S02]  /*14c0*/  CS2R R54, SRZ ;  /* 0x0000000000367805 */ /* 0x000fe4000001ff00 */
[----:B------:R-:W-:Y:S02]  /*14d0*/  CS2R R56, SRZ ;  /* 0x0000000000387805 */ /* 0x000fe4000001ff00 */
[----:B------:R-:W-:Y:S02]  /*14e0*/  CS2R R58, SRZ ;  /* 0x00000000003a7805 */ /* 0x000fe4000001ff00 */
[----:B------:R-:W-:Y:S02]  /*14f0*/  CS2R R60, SRZ ;  /* 0x00000000003c7805 */ /* 0x000fe4000001ff00 */
[----:B------:R-:W-:Y:S02]  /*1500*/  CS2R R62, SRZ ;  /* 0x00000000003e7805 */ /* 0x000fe4000001ff00 */
        /* <DEDUP_REMOVED lines=17> */
[----:B------:R3:W4:Y:S01]  /*1620*/  @!UP1 SYNCS.EXCH.64 URZ, [UR20+0x30008], UR6 ;  /* 0x03000806143f95b2 */ /* 0x0007220008000100 */
        /* <DEDUP_REMOVED lines=26> */
[----:B------:R-:W-:Y:S01]  /*17d0*/  CS2R R150, SRZ ;  /* 0x0000000000967805 */ /* 0x000fe2000001ff00 */
[----:B----4-:R-:W-:Y:S06]  /*17e0*/  @!P1 BRA `(.L_x_47) ;  /* 0x0000000800689947 */ /* 0x010fec0003800000 */
        /* <DEDUP_REMOVED lines=64> */
[----:B------:R-:W-:Y:S01]  /*1bf0*/  UMOV UR5, URZ ;  /* 0x0000003f00057c82 */ /* 0x000fe20008000000 */
[----:B---3--:R-:W-:-:S05]  /*1c00*/  UMOV UR6, URZ ;  /* 0x0000003f00067c82 */ /* 0x008fca0008000000 */
.L_x_49:
[----:B------:R-:W-:Y:S01]  /*1c10*/  BAR.SYNC.DEFER_BLOCKING 0x0 ;  /* 0x0000000000007b1d */ /* 0x000fe20000010000 */
[----:B------:R-:W-:Y:S01]  /*1c20*/  ULEA UR30, UR5, UR20, 0x3 ;  /* 0x00000014051e7291 */ /* 0x000fe2000f8e183f */
[----:B-1----:R-:W-:Y:S01]  /*1c30*/  @!P2 IMAD.MOV.U32 R3, RZ, RZ, 0x18000 ;  /* 0x00018000ff03a424 */ /* 0x002fe200078e00ff */
[----:B------:R-:W-:Y:S01]  /*1c40*/  ELECT P0, URZ, PT ;  /* 0x00000000003f782f */ /* 0x000fe20003800000 */
[----:B------:R-:W-:Y:S01]  /*1c50*/  IMAD.U32 R2, RZ, RZ, UR4 ;  /* 0x00000004ff027e24 */ /* 0x000fe2000f8e00ff */
[----:B------:R-:W-:Y:S02]  /*1c60*/  ULEA UR7, UR5, UR20, 0xf ;  /* 0x0000001405077291 */ /* 0x000fe4000f8e783f */
[----:B------:R-:W-:Y:S01]  /*1c70*/  ISETP.LT.U32.AND P0, PT, R6, 0x40, P0 ;  /* 0x000000400600780c */ /* 0x000fe20000701070 */
[----:B------:R-:W-:Y:S01]  /*1c80*/  ULEA UR19, UR5, UR20, 0x10 ;  /* 0x0000001405137291 */ /* 0x000fe2000f8e803f */
[----:B------:R-:W-:Y:S01]  /*1c90*/  SHF.L.U32 R2, R2, 0x1f, RZ ;  /* 0x0000001f02027819 */ /* 0x000fe200000006ff */
[----:B------:R-:W-:-:S02]  /*1ca0*/  ULOP3.LUT UR8, UR21, 0x1, URZ, 0xc0, !UPT ;  /* 0x0000000115087892 */ /* 0x000fc4000f8ec03f */
[----:B------:R-:W-:Y:S02]  /*1cb0*/  UIADD3 UR18, UR7, 0x20000, URZ ;  /* 0x0002000007127890 */ /* 0x000fe4000fffe03f */
[----:B------:R-:W-:Y:S02]  /*1cc0*/  ULEA UR10, UR8, UR6, 0x6 ;  /* 0x00000006080a7291 */ /* 0x000fe4000f8e303f */
[----:B------:R-:W-:Y:S02]  /*1cd0*/  ULEA UR12, UR8, UR19, 0xf ;  /* 0x00000013080c7291 */ /* 0x000fe4000f8e783f */
[----:B------:R-:W-:Y:S02]  /*1ce0*/  ULEA UR8, UR8, UR18, 0xe ;  /* 0x0000001208087291 */ /* 0x000fe4000f8e703f */
[----:B------:R-:W-:Y:S01]  /*1cf0*/  VOTEU.ANY UP0, P0 ;  /* 0x00000000003f7886 */ /* 0x000fe20000000100 */
[----:B------:R-:W-:Y:S01]  /*1d00*/  VOTEU.ANY UP2, P0 ;  /* 0x00000000003f7886 */ /* 0x000fe20000040100 */
[----:B------:R-:W-:Y:S01]  /*1d10*/  ELECT P1, URZ, PT ;  /* 0x00000000003f782f */ /* 0x000fe20003820000 */
[----:B------:R1:W-:Y:S01]  /*1d20*/  @!P2 SYNCS.ARRIVE.TRANS64 RZ, [UR30+0x30000], R3 ;  /* 0x03000003ffffa9a7 */ /* 0x0003e2000800001e */
[----:B------:R-:W-:Y:S01]  /*1d30*/  BAR.SYNC.DEFER_BLOCKING 0x0 ;  /* 0x0000000000007b1d */ /* 0x000fe20000010000 */
[----:B------:R-:W-:Y:S01]  /*1d40*/  @UP0 UIADD3 UR9, UR30, 0x30000, URZ ;  /* 0x000300001e090890 */ /* 0x000fe2000fffe03f */
[----:B------:R-:W-:Y:S01]  /*1d50*/  ISETP.LT.U32.AND P1, PT, R6, 0x40, P1 ;  /* 0x000000400600780c */ /* 0x000fe20000f21070 */
[----:B------:R-:W-:-:S02]  /*1d60*/  USHF.L.U32 UR7, UR21, 0x7, URZ ;  /* 0x0000000715077899 */ /* 0x000fc4000800063f */
[----:B------:R-:W-:Y:S01]  /*1d70*/  USHF.R.U32.HI UR19, URZ, 0x4, UR19 ;  /* 0x000000043f137899 */ /* 0x000fe20008011613 */
[----:B------:R-:W-:Y:S01]  /*1d80*/  @UP0 UMOV UR16, UR22 ;  /* 0x0000001600100c82 */ /* 0x000fe20008000000 */
[----:B------:R-:W-:Y:S01]  /*1d90*/  @UP0 UMOV UR17, UR23 ;  /* 0x0000001700110c82 */ /* 0x000fe20008000000 */
[----:B------:R-:W-:Y:S01]  /*1da0*/  UMOV UR14, UR10 ;  /* 0x0000000a000e7c82 */ /* 0x000fe20008000000 */
[----:B------:R-:W-:-:S04]  /*1db0*/  ULOP3.LUT UR7, UR7, 0x200, URZ, 0xc0, !UPT ;  /* 0x0000020007077892 */ /* 0x000fc8000f8ec03f */
[----:B------:R-:W-:Y:S02]  /*1dc0*/  ULEA.HI UR7, UR18, UR7, URZ, 0x1c ;  /* 0x0000000712077291 */ /* 0x000fe4000f8fe03f */
[----:B------:R-:W-:Y:S01]  /*1dd0*/  VOTEU.ANY UP1, P1 ;  /* 0x00000000003f7886 */ /* 0x000fe20000820100 */
[----:B------:R-:W-:Y:S01]  /*1de0*/  VOTEU.ANY UP3, P1 ;  /* 0x00000000003f7886 */ /* 0x000fe20000860100 */
[----:B------:R-:W-:-:S03]  /*1df0*/  USGXT.U32 UR18, UR19, 0xe ;  /* 0x0000000e1312789a */ /* 0x000fc60008000000 */
[----:B------:R-:W-:Y:S01]  /*1e00*/  @UP1 UIADD3 UR13, UR30, 0x30000, URZ ;  /* 0x000300001e0d1890 */ /* 0x000fe2000fffe03f */
[----:B------:R-:W-:Y:S01]  /*1e10*/  @UP1 UMOV UR28, UR24 ;  /* 0x00000018001c1c82 */ /* 0x000fe20008000000 */
[----:B------:R3:W-:Y:S01]  /*1e20*/  @UP2 UTMALDG.2D [UR8], [UR16] ;  /* 0x00000008100025b4 */ /* 0x0007e20008008000 */
[----:B------:R-:W-:Y:S01]  /*1e30*/  @UP1 UMOV UR29, UR25 ;  /* 0x00000019001d1c82 */ /* 0x000fe20008000000 */
[----:B------:R-:W-:Y:S01]  /*1e40*/  UMOV UR19, 0x40000040 ;  /* 0x4000004000137882 */ /* 0x000fe20000000000 */
[----:B------:R4:W-:Y:S06]  /*1e50*/  MEMBAR.ALL.CTA ;  /* 0x0000000000007992 */ /* 0x0009ec0000008000 */
[----:B----4-:R-:W4:Y:S01]  /*1e60*/  FENCE.VIEW.ASYNC.S ;  /* 0x00000000000073c6 */ /* 0x010f220000000000 */
[----:B---3--:R-:W-:Y:S01]  /*1e70*/  ULOP3.LUT UR16, UR7, 0x3fff, URZ, 0xc0, !UPT ;  /* 0x00003fff07107892 */ /* 0x008fe2000f8ec03f */
[----:B------:R-:W-:Y:S01]  /*1e80*/  UMOV UR17, 0x40000040 ;  /* 0x4000004000117882 */ /* 0x000fe20000000000 */
[----:B----4-:R-:W-:Y:S06]  /*1e90*/  BAR.SYNC.DEFER_BLOCKING 0x0 ;  /* 0x0000000000007b1d */ /* 0x010fec0000010000 */
[----:B------:R1:W-:Y:S02]  /*1ea0*/  @UP3 UTMALDG.2D [UR12], [UR28] ;  /* 0x0000000c1c0035b4 */ /* 0x0003e40008008000 */
[----:B------:R-:W-:Y:S06]  /*1eb0*/  BAR.SYNC.DEFER_BLOCKING 0x0 ;  /* 0x0000000000007b1d */ /* 0x000fec0000010000 */
[----:B------:R-:W3:Y:S02]  /*1ec0*/  SYNCS.PHASECHK.TRANS64.TRYWAIT P0, [UR30+0x30000], R2 ;  /* 0x03000002ff0075a7 */ /* 0x000ee4000800015e */
[----:B-1-3--:R-:W-:Y:S05]  /*1ed0*/  @!P0 BRA `(.L_x_48) ;  /* 0x0000000800808947 */ /* 0x00afea0003800000 */
.L_x_50:
[----:B------:R-:W-:Y:S02]  /*1ee0*/  WARPGROUP.DEPBAR.LE gsb0, 0x0 ;  /* 0x00008000000079c5 */ /* 0x000fe40000010000 */
[----:B------:R-:W-:Y:S01]  /*1ef0*/  WARPGROUP.ARRIVE ;  /* 0x00000000000079c5 */ /* 0x000fe20000000000 */
[----:B------:R-:W-:Y:S01]  /*1f00*/  UMOV UR7, URZ ;  /* 0x0000003f00077c82 */ /* 0x000fe20008000000 */
[----:B------:R-:W-:Y:S01]  /*1f10*/  UMOV UR8, URZ ;  /* 0x0000003f00087c82 */ /* 0x000fe20008000000 */
[----:B------:R-:W1:Y:S01]  /*1f20*/  LDC R2, c[0x0][0x230] ;  /* 0x00008c00ff027b82 */ /* 0x000e620000000800 */
[----:B------:R-:W-:Y:S02]  /*1f30*/  UIADD3 UR6, UR6, 0x80, URZ ;  /* 0x0000008006067890 */ /* 0x000fe4000fffe03f */
[----:B------:R-:W-:Y:S01]  /*1f40*/  HGMMA.64x256x16.F32 R24, gdesc[UR16], R24 ;  /* 0x03e00000101879f0 */ /* 0x000fe20008700818 */
[----:B------:R-:W-:Y:S02]  /*1f50*/  UIADD3 UR18, UP1, UR18, 0x2, URZ ;  /* 0x0000000212127890 */ /* 0x000fe4000ff3e03f */
[----:B------:R-:W-:-:S02]  /*1f60*/  UIADD3 UR16, UP0, UR16, 0x2, URZ ;  /* 0x0000000210107890 */ /* 0x000fc4000ff1e03f */
[----:B------:R-:W-:Y:S02]  /*1f70*/  UIADD3.X UR19, UR8, 0x40000040, URZ, UP1, !UPT ;  /* 0x4000004008137890 */ /* 0x000fe40008ffe43f */
[----:B------:R-:W-:Y:S02]  /*1f80*/  UIADD3.X UR17, UR7, 0x40000040, URZ, UP0, !UPT ;  /* 0x4000004007117890 */ /* 0x000fe400087fe43f */
[----:B------:R-:W-:Y:S02]  /*1f90*/  UIADD3.64 UR30, UR18, 0x2, URZ ;  /* 0x00000002121e7897 */ /* 0x000fe4000fffe03f */
[----:B------:R-:W-:Y:S02]  /*1fa0*/  UIADD3.64 UR28, UR16, 0x2, URZ ;  /* 0x00000002101c7897 */ /* 0x000fe4000fffe03f */
[----:B------:R-:W-:-:S04]  /*1fb0*/  UIADD3 UR5, UR5, 0x1, URZ ;  /* 0x0000000105057890 */ /* 0x000fc8000fffe03f */
[----:B------:R-:W-:Y:S01]  /*1fc0*/  UISETP.NE.U32.AND UP0, UPT, UR5, 0x2, UPT ;  /* 0x000000020500788c */ /* 0x000fe2000bf05070 */
[----:B-1----:R-:W-:-:S03]  /*1fd0*/  ISETP.LE.AND P0, PT, R2, UR6, PT ;  /* 0x0000000602007c0c */ /* 0x002fc6000bf03270 */
[----:B------:R-:W-:Y:S02]  /*1fe0*/  USEL UR7, URZ, 0x1, UP0 ;  /* 0x000000013f077887 */ /* 0x000fe40008000000 */
[----:B------:R-:W-:Y:S02]  /*1ff0*/  USEL UR5, UR5, URZ, UP0 ;  /* 0x0000003f05057287 */ /* 0x000fe40008000000 */
[----:B------:R-:W-:-:S03]  /*2000*/  ULOP3.LUT UR4, UR4, UR7, URZ, 0x3c, !UPT ;  /* 0x0000000704047292 */ /* 0x000fc6000f8e3c3f */
[----:B------:R-:W-:-:S15]  /*2010*/  HGMMA.64x256x16.F32 R24, gdesc[UR16], R24 ;  /* 0x03e00000101879f0 */ /* 0x000fde0008700818 */
[----:B------:R-:W-:-:S13]  /*2020*/  NOP ;  /* 0x0000000000007918 */ /* 0x000fda0000000000 */
[----:B------:R-:W-:Y:S01]  /*2030*/  HGMMA.64x256x16.F32 R24, gdesc[UR28], R24 ;  /* 0x03e000001c1879f0 */ /* 0x000fe20008700818 */
[----:B------:R-:W-:Y:S02]  /*2040*/  UIADD3.64 UR30, UR18, 0x4, URZ ;  /* 0x00000004121e7897 */ /* 0x000fe4000fffe03f */
[----:B------:R-:W-:-:S15]  /*2050*/  UIADD3.64 UR28, UR16, 0x4, URZ ;  /* 0x00000004101c7897 */ /* 0x000fde000fffe03f */
[----:B------:R-:W-:-:S10]  /*2060*/  NOP ;  /* 0x0000000000007918 */ /* 0x000fd40000000000 */
        /* <DEDUP_REMOVED lines=10> */
[----:B------:R-:W-:Y:S02]  /*2110*/  UIADD3.64 UR28, UR16, 0x402, URZ ;  /* 0x00000402101c7897 */ /* 0x000fe4000fffe03f */
[----:B------:R-:W-:Y:S02]  /*2120*/  UIADD3.64 UR18, UR18, 0x804, URZ ;  /* 0x0000080412127897 */ /* 0x000fe4000fffe03f */
[----:B------:R-:W-:-:S15]  /*2130*/  UIADD3.64 UR16, UR16, 0x404, URZ ;  /* 0x0000040410107897 */ /* 0x000fde000fffe03f */
[----:B------:R-:W-:-:S06]  /*2140*/  NOP ;  /* 0x0000000000007918 */ /* 0x000fcc0000000000 */
[----:B------:R-:W-:-:S15]  /*2150*/  HGMMA.64x256x16.F32 R24, gdesc[UR28], R24 ;  /* 0x03e000001c1879f0 */ /* 0x000fde0008700818 */
[----:B------:R-:W-:-:S13]  /*2160*/  NOP ;  /* 0x0000000000007918 */ /* 0x000fda0000000000 */
[----:B------:R-:W-:Y:S01]  /*2170*/  HGMMA.64x256x16.F32 R24, gdesc[UR16], R24, gsb0 ;  /* 0x03e00000101879f0 */ /* 0x000fe20008000818 */
[----:B------:R-:W-:Y:S05]  /*2180*/  @!P0 BRA `(.L_x_49) ;  /* 0xfffffff800a08947 */ /* 0x000fea000383ffff */
.L_x_47:
[----:B------:R-:W-:Y:S02]  /*2190*/  WARPGROUP.DEPBAR.LE gsb0, 0x0 ;  /* 0x00008000000079c5 */ /* 0x000fe40000010000 */
[----:B------:R-:W-:Y:S01]  /*21a0*/  BAR.SYNC.DEFER_BLOCKING 0x0 ;  /* 0x0000000000007b1d */ /* 0x000fe20000010000 */
[C---:B-1----:R-:W-:Y:S01]  /*21b0*/  IMAD.SHL.U32 R2, R0.reuse, 0x80, RZ ;  /* 0x0000008000027824 */ /* 0x042fe200078e00ff */
[----:B------:R-:W-:Y:S01]  /*21c0*/  F2FP.F16.F32.PACK_AB R24, R25, R24 ;  /* 0x000000181918723e */ /* 0x000fe200000000ff */
[----:B------:R-:W-:Y:S01]  /*21d0*/  IMAD.SHL.U32 R3, R0, 0x10, RZ ;  /* 0x0000001000037824 */ /* 0x000fe200078e00ff */
[----:B------:R-:W-:Y:S02]  /*21e0*/  F2FP.F16.F32.PACK_AB R25, R27, R26 ;  /* 0x0000001a1b19723e */ /* 0x000fe400000000ff */
[----:B------:R-:W-:Y:S02]  /*21f0*/  ELECT P0, URZ, PT ;  /* 0x00000000003f782f */ /* 0x000fe40003800000 */
[----:B------:R-:W-:Y:S01]  /*2200*/  LOP3.LUT R2, R2, 0x780, RZ, 0xc0, !PT ;  /* 0x0000078002027812 */ /* 0x000fe200078ec0ff */
[----:B------:R-:W-:Y:S01]  /*2210*/  ULOP3.LUT UR21, UR21, 0x3, URZ, 0xc0, !UPT ;  /* 0x0000000315157892 */ /* 0x000fe2000f8ec03f */
[----:B------:R-:W-:Y:S01]  /*2220*/  F2FP.F16.F32.PACK_AB R56, R57, R56 ;  /* 0x000000383938723e */ /* 0x000fe200000000ff */
[----:B------:R-:W-:Y:S01]  /*2230*/  UMOV UR10, UR11 ;  /* 0x0000000b000a7c82 */ /* 0x000fe20008000000 */
[----:B------:R-:W-:Y:S01]  /*2240*/  LOP3.LUT R3, R2, 0x70, R3, 0xf8, !PT ;  /* 0x0000007002037812 */ /* 0x000fe200078ef803 */
[----:B------:R-:W-:Y:S01]  /*2250*/  IMAD.SHL.U32 R2, R0, 0x40, RZ ;  /* 0x0000004000027824 */ /* 0x000fe200078e00ff */
[----:B------:R-:W-:Y:S01]  /*2260*/  F2FP.F16.F32.PACK_AB R26, R29, R28 ;  /* 0x0000001c1d1a723e */ /* 0x000fe200000000ff */
[----:B---3--:R-:W-:Y:S01]  /*2270*/  ULEA UR9, UR21, UR15, 0x6 ;  /* 0x0000000f15097291 */ /* 0x008fe2000f8e303f */
[----:B------:R-:W-:Y:S01]  /*2280*/  LOP3.LUT R3, R3, 0x10, R0, 0x78, !PT ;  /* 0x0000001003037812 */ /* 0x000fe200078e7800 */
[----:B------:R-:W-:Y:S01]  /*2290*/  ULEA UR8, UR21, UR20, 0xe ;  /* 0x0000001415087291 */ /* 0x000fe2000f8e703f */
[----:B------:R-:W-:-:S02]  /*22a0*/  F2FP.F16.F32.PACK_AB R27, R31, R30 ;  /* 0x0000001e1f1b723e */ /* 0x000fc400000000ff */
[----:B------:R-:W-:Y:S02]  /*22b0*/  LOP3.LUT R2, R3, 0x3800, R2, 0xf8, !PT ;  /* 0x0000380003027812 */ /* 0x000fe400078ef802 */
[----:B------:R-:W-:Y:S02]  /*22c0*/  F2FP.F16.F32.PACK_AB R57, R59, R58 ;  /* 0x0000003a3b39723e */ /* 0x000fe400000000ff */
[C---:B------:R-:W-:Y:S01]  /*22d0*/  LOP3.LUT R3, R2.reuse, 0x20, RZ, 0x3c, !PT ;  /* 0x0000002002037812 */ /* 0x040fe200078e3cff */
[----:B------:R-:W-:Y:S01]  /*22e0*/  VIADD R0, R2, UR20 ;  /* 0x0000001402007c36 */ /* 0x000fe20008000000 */
[----:B------:R-:W1:Y:S02]  /*22f0*/  @!P2 SYNCS.CCTL.IV [UR20+0x30000] ;  /* 0x03000000ff00a9b1 */ /* 0x000e640008000014 */
[----:B-1----:R-:W-:Y:S01]  /*2300*/  BAR.SYNC.DEFER_BLOCKING 0x0 ;  /* 0x0000000000007b1d */ /* 0x002fe20000010000 */
[----:B------:R-:W-:Y:S01]  /*2310*/  F2FP.F16.F32.PACK_AB R88, R89, R88 ;  /* 0x000000585958723e */ /* 0x000fe200000000ff */
[----:B------:R-:W-:Y:S01]  /*2320*/  VIADD R3, R3, UR20 ;  /* 0x0000001403037c36 */ /* 0x000fe20008000000 */
[----:B------:R-:W-:-:S02]  /*2330*/  F2FP.F16.F32.PACK_AB R58, R61, R60 ;  /* 0x0000003c3d3a723e */ /* 0x000fc400000000ff */
[----:B------:R-:W-:Y:S02]  /*2340*/  F2FP.F16.F32.PACK_AB R59, R63, R62 ;  /* 0x0000003e3f3b723e */ /* 0x000fe400000000ff */
[----:B------:R-:W-:Y:S02]  /*2350*/  F2FP.F16.F32.PACK_AB R89, R91, R90 ;  /* 0x0000005a5b59723e */ /* 0x000fe400000000ff */
[----:B------:R-:W-:Y:S02]  /*2360*/  F2FP.F16.F32.PACK_AB R120, R121, R120 ;  /* 0x000000787978723e */ /* 0x000fe400000000ff */
[----:B------:R-:W-:Y:S02]  /*2370*/  F2FP.F16.F32.PACK_AB R32, R33, R32 ;  /* 0x000000202120723e */ /* 0x000fe400000000ff */
[----:B------:R-:W-:Y:S02]  /*2380*/  F2FP.F16.F32.PACK_AB R90, R93, R92 ;  /* 0x0000005c5d5a723e */ /* 0x000fe400000000ff */
[----:B------:R-:W-:-:S02]  /*2390*/  F2FP.F16.F32.PACK_AB R91, R95, R94 ;  /* 0x0000005e5f5b723e */ /* 0x000fc400000000ff */
[----:B------:R-:W-:Y:S02]  /*23a0*/  F2FP.F16.F32.PACK_AB R121, R123, R122 ;  /* 0x0000007a7b79723e */ /* 0x000fe400000000ff */
[----:B------:R-:W-:Y:S02]  /*23b0*/  F2FP.F16.F32.PACK_AB R33, R35, R34 ;  /* 0x000000222321723e */ /* 0x000fe400000000ff */
[----:B------:R-:W-:Y:S02]  /*23c0*/  F2FP.F16.F32.PACK_AB R64, R65, R64 ;  /* 0x000000404140723e */ /* 0x000fe400000000ff */
[----:B------:R-:W-:Y:S01]  /*23d0*/  F2FP.F16.F32.PACK_AB R122, R125, R124 ;  /* 0x0000007c7d7a723e */ /* 0x000fe200000000ff */
[----:B------:R-:W1:Y:S01]  /*23e0*/  @!P2 SYNCS.CCTL.IV [UR20+0x30008] ;  /* 0x03000800ff00a9b1 */ /* 0x000e620008000014 */
[----:B------:R-:W-:Y:S01]  /*23f0*/  F2FP.F16.F32.PACK_AB R123, R127, R126 ;  /* 0x0000007e7f7b723e */ /* 0x000fe200000000ff */
[----:B-1----:R-:W-:Y:S01]  /*2400*/  STSM.16.M88.4 [R0], R24 ;  /* 0x0000001800007844 */ /* 0x002fe20000000200 */
[----:B------:R-:W-:-:S02]  /*2410*/  LOP3.LUT R4, R2, 0x40, RZ, 0x3c, !PT ;  /* 0x0000004002047812 */ /* 0x000fc400078e3cff */
[----:B------:R-:W-:Y:S01]  /*2420*/  F2FP.F16.F32.PACK_AB R34, R37, R36 ;  /* 0x000000242522723e */ /* 0x000fe200000000ff */
[----:B------:R-:W-:Y:S01]  /*2430*/  STSM.16.M88.4 [R0+0x4000], R56 ;  /* 0x0040003800007844 */ /* 0x000fe20000000200 */
[----:B------:R-:W-:Y:S01]  /*2440*/  F2FP.F16.F32.PACK_AB R35, R39, R38 ;  /* 0x000000262723723e */ /* 0x000fe200000000ff */
[----:B------:R-:W-:Y:S01]  /*2450*/  VIADD R4, R4, UR20 ;  /* 0x0000001404047c36 */ /* 0x000fe20008000000 */
[----:B------:R-:W-:Y:S01]  /*2460*/  F2FP.F16.F32.PACK_AB R65, R67, R66 ;  /* 0x000000424341723e */ /* 0x000fe200000000ff */
[----:B------:R-:W-:Y:S01]  /*2470*/  STSM.16.M88.4 [R0+0x8000], R88 ;  /* 0x0080005800007844 */ /* 0x000fe20000000200 */
[----:B------:R-:W-:Y:S02]  /*2480*/  F2FP.F16.F32.PACK_AB R96, R97, R96 ;  /* 0x000000606160723e */ /* 0x000fe400000000ff */
[----:B------:R-:W-:Y:S01]  /*2490*/  F2FP.F16.F32.PACK_AB R66, R69, R68 ;  /* 0x000000444542723e */ /* 0x000fe200000000ff */
[----:B------:R-:W-:Y:S01]  /*24a0*/  STSM.16.M88.4 [R0+0xc000], R120 ;  /* 0x00c0007800007844 */ /* 0x000fe20000000200 */
[----:B------:R-:W-:-:S02]  /*24b0*/  F2FP.F16.F32.PACK_AB R67, R71, R70 ;  /* 0x000000464743723e */ /* 0x000fc400000000ff */
[----:B------:R-:W-:Y:S01]  /*24c0*/  F2FP.F16.F32.PACK_AB R97, R99, R98 ;  /* 0x000000626361723e */ /* 0x000fe200000000ff */
[----:B------:R-:W-:Y:S01]  /*24d0*/  STSM.16.M88.4 [R3], R32 ;  /* 0x0000002003007844 */ /* 0x000fe20000000200 */
[----:B------:R-:W-:Y:S02]  /*24e0*/  F2FP.F16.F32.PACK_AB R128, R129, R128 ;  /* 0x000000808180723e */ /* 0x000fe400000000ff */
[----:B------:R-:W-:Y:S01]  /*24f0*/  F2FP.F16.F32.PACK_AB R40, R41, R40 ;  /* 0x000000282928723e */ /* 0x000fe200000000ff */
[----:B------:R-:W-:Y:S01]  /*2500*/  STSM.16.M88.4 [R3+0x4000], R64 ;  /* 0x0040004003007844 */ /* 0x000fe20000000200 */
[----:B------:R-:W-:Y:S02]  /*2510*/  F2FP.F16.F32.PACK_AB R98, R101, R100 ;  /* 0x000000646562723e */ /* 0x000fe400000000ff */
[----:B------:R-:W-:Y:S02]  /*2520*/  F2FP.F16.F32.PACK_AB R99, R103, R102 ;  /* 0x000000666763723e */ /* 0x000fe400000000ff */
[----:B------:R-:W-:-:S02]  /*2530*/  F2FP.F16.F32.PACK_AB R129, R131, R130 ;  /* 0x000000828381723e */ /* 0x000fc400000000ff */
[----:B------:R-:W-:Y:S01]  /*2540*/  F2FP.F16.F32.PACK_AB R41, R43, R42 ;  /* 0x0000002a2b29723e */ /* 0x000fe200000000ff */
[----:B------:R-:W-:Y:S01]  /*2550*/  STSM.16.M88.4 [R3+0x8000], R96 ;  /* 0x0080006003007844 */ /* 0x000fe20000000200 */
[----:B------:R-:W-:Y:S02]  /*2560*/  F2FP.F16.F32.PACK_AB R72, R73, R72 ;  /* 0x000000484948723e */ /* 0x000fe400000000ff */
[----:B------:R-:W-:Y:S02]  /*2570*/  F2FP.F16.F32.PACK_AB R130, R133, R132 ;  /* 0x000000848582723e */ /* 0x000fe400000000ff */
[----:B------:R-:W-:Y:S02]  /*2580*/  F2FP.F16.F32.PACK_AB R131, R135, R134 ;  /* 0x000000868783723e */ /* 0x000fe400000000ff */
[----:B------:R-:W-:Y:S02]  /*2590*/  LOP3.LUT R2, R2, 0x60, RZ, 0x3c, !PT ;  /* 0x0000006002027812 */ /* 0x000fe400078e3cff */
[----:B------:R-:W-:Y:S01]  /*25a0*/  F2FP.F16.F32.PACK_AB R42, R45, R44 ;  /* 0x0000002c2d2a723e */ /* 0x000fe200000000ff */
[----:B------:R-:W-:Y:S01]  /*25b0*/  STSM.16.M88.4 [R3+0xc000], R128 ;  /* 0x00c0008003007844 */ /* 0x000fe20000000200 */
[----:B------:R-:W-:Y:S01]  /*25c0*/  F2FP.F16.F32.PACK_AB R43, R47, R46 ;  /* 0x0000002e2f2b723e */ /* 0x000fe200000000ff */
[----:B------:R-:W-:Y:S01]  /*25d0*/  VIADD R2, R2, UR20 ;  /* 0x0000001402027c36 */ /* 0x000fe20008000000 */
[----:B------:R-:W-:-:S02]  /*25e0*/  F2FP.F16.F32.PACK_AB R73, R75, R74 ;  /* 0x0000004a4b49723e */ /* 0x000fc400000000ff */
[----:B------:R-:W-:Y:S01]  /*25f0*/  F2FP.F16.F32.PACK_AB R104, R105, R104 ;  /* 0x000000686968723e */ /* 0x000fe200000000ff */
[----:B------:R-:W-:Y:S01]  /*2600*/  STSM.16.M88.4 [R4], R40 ;  /* 0x0000002804007844 */ /* 0x000fe20000000200 */
[----:B------:R-:W-:Y:S02]  /*2610*/  F2FP.F16.F32.PACK_AB R74, R77, R76 ;  /* 0x0000004c4d4a723e */ /* 0x000fe400000000ff */
[----:B------:R-:W-:Y:S02]  /*2620*/  F2FP.F16.F32.PACK_AB R75, R79, R78 ;  /* 0x0000004e4f4b723e */ /* 0x000fe400000000ff */
[----:B------:R-:W-:Y:S02]  /*2630*/  F2FP.F16.F32.PACK_AB R105, R107, R106 ;  /* 0x0000006a6b69723e */ /* 0x000fe400000000ff */
[----:B------:R-:W-:Y:S01]  /*2640*/  F2FP.F16.F32.PACK_AB R136, R137, R136 ;  /* 0x000000888988723e */ /* 0x000fe200000000ff */
[----:B------:R-:W-:Y:S01]  /*2650*/  STSM.16.M88.4 [R4+0x4000], R72 ;  /* 0x0040004804007844 */ /* 0x000fe20000000200 */
[----:B------:R-:W-:-:S02]  /*2660*/  F2FP.F16.F32.PACK_AB R48, R49, R48 ;  /* 0x000000303130723e */ /* 0x000fc400000000ff */
[----:B------:R-:W-:Y:S02]  /*2670*/  F2FP.F16.F32.PACK_AB R106, R109, R108 ;  /* 0x0000006c6d6a723e */ /* 0x000fe400000000ff */
[----:B------:R-:W-:Y:S02]  /*2680*/  F2FP.F16.F32.PACK_AB R107, R111, R110 ;  /* 0x0000006e6f6b723e */ /* 0x000fe400000000ff */
[----:B------:R-:W-:Y:S02]  /*2690*/  F2FP.F16.F32.PACK_AB R137, R139, R138 ;  /* 0x0000008a8b89723e */ /* 0x000fe400000000ff */
[----:B------:R-:W-:Y:S01]  /*26a0*/  F2FP.F16.F32.PACK_AB R49, R51, R50 ;  /* 0x000000323331723e */ /* 0x000fe200000000ff */
[----:B------:R-:W-:Y:S01]  /*26b0*/  STSM.16.M88.4 [R4+0x8000], R104 ;  /* 0x0080006804007844 */ /* 0x000fe20000000200 */
[----:B------:R-:W-:Y:S02]  /*26c0*/  F2FP.F16.F32.PACK_AB R80, R81, R80 ;  /* 0x000000505150723e */ /* 0x000fe400000000ff */
[----:B------:R-:W-:-:S02]  /*26d0*/  F2FP.F16.F32.PACK_AB R138, R141, R140 ;  /* 0x0000008c8d8a723e */ /* 0x000fc400000000ff */
[----:B------:R-:W-:Y:S02]  /*26e0*/  F2FP.F16.F32.PACK_AB R139, R143, R142 ;  /* 0x0000008e8f8b723e */ /* 0x000fe400000000ff */
[----:B------:R-:W-:Y:S02]  /*26f0*/  F2FP.F16.F32.PACK_AB R50, R53, R52 ;  /* 0x000000343532723e */ /* 0x000fe400000000ff */
[----:B------:R-:W-:Y:S01]  /*2700*/  F2FP.F16.F32.PACK_AB R51, R55, R54 ;  /* 0x000000363733723e */ /* 0x000fe200000000ff */
[----:B------:R-:W-:Y:S01]  /*2710*/  STSM.16.M88.4 [R4+0xc000], R136 ;  /* 0x00c0008804007844 */ /* 0x000fe20000000200 */
[----:B------:R-:W-:Y:S02]  /*2720*/  F2FP.F16.F32.PACK_AB R81, R83, R82 ;  /* 0x000000525351723e */ /* 0x000fe400000000ff */
[----:B------:R-:W-:Y:S01]  /*2730*/  F2FP.F16.F32.PACK_AB R112, R113, R112 ;  /* 0x000000707170723e */ /* 0x000fe200000000ff */
[----:B------:R-:W-:Y:S01]  /*2740*/  STSM.16.M88.4 [R2], R48 ;  /* 0x0000003002007844 */ /* 0x000fe20000000200 */
[----:B------:R-:W-:-:S02]  /*2750*/  F2FP.F16.F32.PACK_AB R82, R85, R84 ;  /* 0x000000545552723e */ /* 0x000fc400000000ff */
[----:B------:R-:W-:Y:S02]  /*2760*/  F2FP.F16.F32.PACK_AB R83, R87, R86 ;  /* 0x000000565753723e */ /* 0x000fe400000000ff */
        /* <DEDUP_REMOVED lines=9> */
[----:B------:R-:W-:-:S03]  /*2800*/  ISETP.LT.U32.AND P0, PT, R6, 0x80, P0 ;  /* 0x000000800600780c */ /* 0x000fc60000701070 */
[----:B------:R-:W-:Y:S01]  /*2810*/  STSM.16.M88.4 [R2+0xc000], R144 ;  /* 0x00c0009002007844 */ /* 0x000fe20000000200 */
[----:B------:R1:W-:Y:S06]  /*2820*/  MEMBAR.ALL.CTA ;  /* 0x0000000000007992 */ /* 0x0003ec0000008000 */
[----:B-1----:R-:W1:Y:S03]  /*2830*/  FENCE.VIEW.ASYNC.S ;  /* 0x00000000000073c6 */ /* 0x002e660000000000 */
[----:B-1----:R-:W-:Y:S01]  /*2840*/  VOTEU.ANY UP0, P0 ;  /* 0x00000000003f7886 */ /* 0x002fe20000000100 */
[----:B------:R-:W-:-:S04]  /*2850*/  VOTEU.ANY UP1, P0 ;  /* 0x00000000003f7886 */ /* 0x000fc80000020100 */
[----:B------:R-:W-:Y:S01]  /*2860*/  @UP0 UMOV UR6, UR26 ;  /* 0x0000001a00060c82 */ /* 0x000fe20008000000 */
[----:B------:R-:W-:Y:S01]  /*2870*/  @UP0 UMOV UR7, UR27 ;  /* 0x0000001b00070c82 */ /* 0x000fe20008000000 */
[----:B------:R-:W-:Y:S06]  /*2880*/  BAR.SYNC.DEFER_BLOCKING 0x0 ;  /* 0x0000000000007b1d */ /* 0x000fec0000010000 */
[----:B------:R1:W-:Y:S01]  /*2890*/  @UP1 UTMASTG.2D [UR8], [UR6] ;  /* 0x00000008060013b5 */ /* 0x0003e20008008000 */
[----:B------:R0:W-:Y:S01]  /*28a0*/  UTMACMDFLUSH ;  /* 0x00000000000079b7 */ /* 0x0001e20000000000 */
[----:B------:R-:W-:-:S04]  /*28b0*/  DEPBAR.LE SB0, 0x0 ;  /* 0x000080000000791a */ /* 0x000fc80000000000 */
[----:B------:R-:W-:Y:S06]  /*28c0*/  BAR.SYNC.DEFER_BLOCKING 0x0 ;  /* 0x0000000000007b1d */ /* 0x000fec0000010000 */
[----:B-1----:R-:W-:Y:S05]  /*28d0*/  EXIT ;  /* 0x000000000000794d */ /* 0x002fea0003800000 */
.L_x_48:
[----:B------:R-:W1:Y:S02]  /*28e0*/  SYNCS.PHASECHK.TRANS64.TRYWAIT P0, [UR30+0x30000], R2 ;  /* 0x03000002ff0075a7 */ /* 0x000e64000800015e */
[----:B-1----:R-:W-:Y:S05]  /*28f0*/  @!P0 BRA `(.L_x_48) ;  /* 0xfffffffc00f88947 */ /* 0x002fea000383ffff */
[----:B------:R-:W-:Y:S05]  /*2900*/  BRA `(.L_x_50) ;  /* 0xfffffff400747947 */ /* 0x000fea000383ffff */
.L_x_51:
[----:B------:R-:W-:-:S00]  /*2910*/  BRA `(.L_x_51) ;  /* 0xfffffffc00fc7947 */ /* 0x000fc0000383ffff */
[----:B------:R-:W-:-:S00]  /*2920*/  NOP ;  /* 0x0000000000007918 */ /* 0x000fc00000000000 */
        /* <DEDUP_REMOVED lines=13> */
.L_x_52:


//--------------------- .nv.shared.gluon_wgmma    --------------------------
	.section	.nv.shared.gluon_wgmma,"aw",@nobits
	.sectionflags	@""
	.align	16
	.zero		1024


//--------------------- .nv.shared.reserved.0     --------------------------
	.section	.nv.shared.reserved.0,"aw",@nobits
	.weak		__nv_reservedSMEM_offset_0_alias
	.size		__nv_reservedSMEM_offset_0_alias, 0, 0
	.other		__nv_reservedSMEM_offset_0_alias,@"STO_CUDA_RESERVED_SHARED STV_DEFAULT"
__nv_reservedSMEM_offset_0_alias:
	.zero		0


//--------------------- .nv.constant0.gluon_wgmma --------------------------
	.section	.nv.constant0.gluon_wgmma,"a",@progbits
	.sectionflags	@""
	.align	4
.nv.constant0.gluon_wgmma:
	.zero		608


//--------------------- SYMBOLS --------------------------

	.type		.nv.reservedSmem.offset0,@object
	.size		.nv.reservedSmem.offset0,0x4
